	.target	sm_90a

	.elftype	@"ET_EXEC"


//--------------------- .note.nv.tkinfo           --------------------------
	.section	.note.nv.tkinfo,"",@"SHT_NOTE"
	.sectionflags	@"SHF_NOTE_NV_TKINFO"
	.tkinfo
        /*0018*/ 	.word	0x00000002
        /*0030*/ 	.string	""
        /*0030*/ 	.string	"ptxas"
        /*0030*/ 	.string	"Cuda compilation tools, release 13.0, V13.0.88"
        /*0030*/ 	.string	"Build cuda_13.0.r13.0/compiler.36424714_0"
        /*0030*/ 	.string	"-arch sm_90a -m 64 "



//--------------------- .note.nv.cuinfo           --------------------------
	.section	.note.nv.cuinfo,"",@"SHT_NOTE"
	.sectionflags	@"SHF_NOTE_NV_CUINFO"
        /*0018*/ 	.short	0x0002
        /*001a*/ 	.short	0x005a
        /*001c*/ 	.short	0x0082
	.zero		2


//--------------------- .nv.info                  --------------------------
	.section	.nv.info,"",@"SHT_CUDA_INFO"
	.align	4


	//----- nvinfo : EIATTR_REGCOUNT
	.align		4
        /*0000*/ 	.byte	0x04, 0x2f
        /*0002*/ 	.short	(.L_12 - .L_11)
	.align		4
.L_11:
        /*0004*/ 	.word	index@(_ZN7cutlass13device_kernelINS_4conv6kernel13ConvUniversalINS1_16ConvProblemShapeILNS1_8OperatorE0ELi3EEENS1_10collective14CollectiveConvINS1_46MainloopSm90TmaGmmaWarpSpecializedImplicitGemmILS5_0ELi4ELi3EN4cute5tupleIJNSA_1CILi1EEESD_SD_EEENS1_36KernelImplicitTmaWarpSpecializedSm90ELi1EEENSB_IJNSC_ILi64EEENSC_ILi128EEENSB_IJSH_EEEEEENS_10tfloat32_tESL_NSA_8TiledMMAINSA_8MMA_AtomIJNSA_4SM904GMMA30MMA_64x128x8_F32TF32TF32_SS_TNILNSP_7ScaleInE1ELSR_1EEEEEENSA_6LayoutISE_NSB_IJNSC_ILi0EEESV_SV_EEEEENSB_IJNSA_10UnderscoreESY_SY_EEEEENS7_6detail26Sm90ImplicitGemmTileTraitsINSA_20SM90_TMA_LOAD_IM2COLENSA_14ComposedLayoutINSA_7SwizzleILi3ELi4ELi3EEENSA_18smem_ptr_flag_bitsILi32EEENSU_INSB_IJNSB_IJNSC_ILi8EEES19_EEENSB_IJNSC_ILi32EEENSC_ILi2EEEEEENSB_IJSD_NSC_ILi4EEEEEEEEENSB_IJNSB_IJS1B_NSC_ILi512EEEEEENSB_IJSD_NSC_ILi256EEEEEENSB_IJSV_NSC_ILi4096EEEEEEEEEEEEEvEENS12_INSA_13SM90_TMA_LOADENS14_IS16_S18_NSU_INSB_IJNSB_IJS19_NSC_ILi16EEEEEES1D_S1F_EEENSB_IJS1I_S1K_NSB_IJSV_NSC_ILi8192EEEEEEEEEEEEEvEEEENS_8epilogue10collective6detail29Sm90TmaWarpSpecializedAdapterINS23_15DefaultEpilogueISL_NSB_IJNSB_IJllllEEESD_SV_EEES28_NS22_6thread17LinearCombinationISL_Li1EffLNS29_9ScaleType4KindE0ELNS_15FloatRoundStyleE2ESL_EENS_4gemm15EpilogueDefaultEEEEEvvEEEEvNT_6ParamsE)
        /*0008*/ 	.word	0x0000005a


	//----- nvinfo : EIATTR_FRAME_SIZE
	.align		4
.L_12:
        /*000c*/ 	.byte	0x04, 0x11
        /*000e*/ 	.short	(.L_14 - .L_13)
	.align		4
.L_13:
        /*0010*/ 	.word	index@(_ZN7cutlass13device_kernelINS_4conv6kernel13ConvUniversalINS1_16ConvProblemShapeILNS1_8OperatorE0ELi3EEENS1_10collective14CollectiveConvINS1_46MainloopSm90TmaGmmaWarpSpecializedImplicitGemmILS5_0ELi4ELi3EN4cute5tupleIJNSA_1CILi1EEESD_SD_EEENS1_36KernelImplicitTmaWarpSpecializedSm90ELi1EEENSB_IJNSC_ILi64EEENSC_ILi128EEENSB_IJSH_EEEEEENS_10tfloat32_tESL_NSA_8TiledMMAINSA_8MMA_AtomIJNSA_4SM904GMMA30MMA_64x128x8_F32TF32TF32_SS_TNILNSP_7ScaleInE1ELSR_1EEEEEENSA_6LayoutISE_NSB_IJNSC_ILi0EEESV_SV_EEEEENSB_IJNSA_10UnderscoreESY_SY_EEEEENS7_6detail26Sm90ImplicitGemmTileTraitsINSA_20SM90_TMA_LOAD_IM2COLENSA_14ComposedLayoutINSA_7SwizzleILi3ELi4ELi3EEENSA_18smem_ptr_flag_bitsILi32EEENSU_INSB_IJNSB_IJNSC_ILi8EEES19_EEENSB_IJNSC_ILi32EEENSC_ILi2EEEEEENSB_IJSD_NSC_ILi4EEEEEEEEENSB_IJNSB_IJS1B_NSC_ILi512EEEEEENSB_IJSD_NSC_ILi256EEEEEENSB_IJSV_NSC_ILi4096EEEEEEEEEEEEEvEENS12_INSA_13SM90_TMA_LOADENS14_IS16_S18_NSU_INSB_IJNSB_IJS19_NSC_ILi16EEEEEES1D_S1F_EEENSB_IJS1I_S1K_NSB_IJSV_NSC_ILi8192EEEEEEEEEEEEEvEEEENS_8epilogue10collective6detail29Sm90TmaWarpSpecializedAdapterINS23_15DefaultEpilogueISL_NSB_IJNSB_IJllllEEESD_SV_EEES28_NS22_6thread17LinearCombinationISL_Li1EffLNS29_9ScaleType4KindE0ELNS_15FloatRoundStyleE2ESL_EENS_4gemm15EpilogueDefaultEEEEEvvEEEEvNT_6ParamsE)
        /*0014*/ 	.word	0x00000000


	//----- nvinfo : EIATTR_MIN_STACK_SIZE
	.align		4
.L_14:
        /*0018*/ 	.byte	0x04, 0x12
        /*001a*/ 	.short	(.L_16 - .L_15)
	.align		4
.L_15:
        /*001c*/ 	.word	index@(_ZN7cutlass13device_kernelINS_4conv6kernel13ConvUniversalINS1_16ConvProblemShapeILNS1_8OperatorE0ELi3EEENS1_10collective14CollectiveConvINS1_46MainloopSm90TmaGmmaWarpSpecializedImplicitGemmILS5_0ELi4ELi3EN4cute5tupleIJNSA_1CILi1EEESD_SD_EEENS1_36KernelImplicitTmaWarpSpecializedSm90ELi1EEENSB_IJNSC_ILi64EEENSC_ILi128EEENSB_IJSH_EEEEEENS_10tfloat32_tESL_NSA_8TiledMMAINSA_8MMA_AtomIJNSA_4SM904GMMA30MMA_64x128x8_F32TF32TF32_SS_TNILNSP_7ScaleInE1ELSR_1EEEEEENSA_6LayoutISE_NSB_IJNSC_ILi0EEESV_SV_EEEEENSB_IJNSA_10UnderscoreESY_SY_EEEEENS7_6detail26Sm90ImplicitGemmTileTraitsINSA_20SM90_TMA_LOAD_IM2COLENSA_14ComposedLayoutINSA_7SwizzleILi3ELi4ELi3EEENSA_18smem_ptr_flag_bitsILi32EEENSU_INSB_IJNSB_IJNSC_ILi8EEES19_EEENSB_IJNSC_ILi32EEENSC_ILi2EEEEEENSB_IJSD_NSC_ILi4EEEEEEEEENSB_IJNSB_IJS1B_NSC_ILi512EEEEEENSB_IJSD_NSC_ILi256EEEEEENSB_IJSV_NSC_ILi4096EEEEEEEEEEEEEvEENS12_INSA_13SM90_TMA_LOADENS14_IS16_S18_NSU_INSB_IJNSB_IJS19_NSC_ILi16EEEEEES1D_S1F_EEENSB_IJS1I_S1K_NSB_IJSV_NSC_ILi8192EEEEEEEEEEEEEvEEEENS_8epilogue10collective6detail29Sm90TmaWarpSpecializedAdapterINS23_15DefaultEpilogueISL_NSB_IJNSB_IJllllEEESD_SV_EEES28_NS22_6thread17LinearCombinationISL_Li1EffLNS29_9ScaleType4KindE0ELNS_15FloatRoundStyleE2ESL_EENS_4gemm15EpilogueDefaultEEEEEvvEEEEvNT_6ParamsE)
        /*0020*/ 	.word	0x00000000
.L_16:


//--------------------- .nv.compat                --------------------------
	.section	.nv.compat,"",@"SHT_CUDA_COMPAT_INFO"
	.align	4
        /*0000*/ 	.byte	0x02, 0x09, 0x01, 0x00, 0x02, 0x02, 0x04, 0x00, 0x02, 0x05, 0x05, 0x00, 0x03, 0x07, 0x01, 0x01
        /*0010*/ 	.byte	0x02, 0x03, 0x01, 0x00, 0x02, 0x06, 0x01, 0x00, 0x04, 0x0b, 0x08, 0x00, 0x00, 0x00, 0x00, 0x00
        /*0020*/ 	.byte	0x00, 0x00, 0x00, 0x00


//--------------------- .nv.info._ZN7cutlass13device_kernelINS_4conv6kernel13ConvUniversalINS1_16ConvProblemShapeILNS1_8OperatorE0ELi3EEENS1_10collective14CollectiveConvINS1_46MainloopSm90TmaGmmaWarpSpecializedImplicitGemmILS5_0ELi4ELi3EN4cute5tupleIJNSA_1CILi1EEESD_SD_EEENS1_36KernelImplicitTmaWarpSpecializedSm90ELi1EEENSB_IJNSC_ILi64EEENSC_ILi128EEENSB_IJSH_EEEEEENS_10tfloat32_tESL_NSA_8TiledMMAINSA_8MMA_AtomIJNSA_4SM904GMMA30MMA_64x128x8_F32TF32TF32_SS_TNILNSP_7ScaleInE1ELSR_1EEEEEENSA_6LayoutISE_NSB_IJNSC_ILi0EEESV_SV_EEEEENSB_IJNSA_10UnderscoreESY_SY_EEEEENS7_6detail26Sm90ImplicitGemmTileTraitsINSA_20SM90_TMA_LOAD_IM2COLENSA_14ComposedLayoutINSA_7SwizzleILi3ELi4ELi3EEENSA_18smem_ptr_flag_bitsILi32EEENSU_INSB_IJNSB_IJNSC_ILi8EEES19_EEENSB_IJNSC_ILi32EEENSC_ILi2EEEEEENSB_IJSD_NSC_ILi4EEEEEEEEENSB_IJNSB_IJS1B_NSC_ILi512EEEEEENSB_IJSD_NSC_ILi256EEEEEENSB_IJSV_NSC_ILi4096EEEEEEEEEEEEEvEENS12_INSA_13SM90_TMA_LOADENS14_IS16_S18_NSU_INSB_IJNSB_IJS19_NSC_ILi16EEEEEES1D_S1F_EEENSB_IJS1I_S1K_NSB_IJSV_NSC_ILi8192EEEEEEEEEEEEEvEEEENS_8epilogue10collective6detail29Sm90TmaWarpSpecializedAdapterINS23_15DefaultEpilogueISL_NSB_IJNSB_IJllllEEESD_SV_EEES28_NS22_6thread17LinearCombinationISL_Li1EffLNS29_9ScaleType4KindE0ELNS_15FloatRoundStyleE2ESL_EENS_4gemm15EpilogueDefaultEEEEEvvEEEEvNT_6ParamsE --------------------------
	.section	.nv.info._ZN7cutlass13device_kernelINS_4conv6kernel13ConvUniversalINS1_16ConvProblemShapeILNS1_8OperatorE0ELi3EEENS1_10collective14CollectiveConvINS1_46MainloopSm90TmaGmmaWarpSpecializedImplicitGemmILS5_0ELi4ELi3EN4cute5tupleIJNSA_1CILi1EEESD_SD_EEENS1_36KernelImplicitTmaWarpSpecializedSm90ELi1EEENSB_IJNSC_ILi64EEENSC_ILi128EEENSB_IJSH_EEEEEENS_10tfloat32_tESL_NSA_8TiledMMAINSA_8MMA_AtomIJNSA_4SM904GMMA30MMA_64x128x8_F32TF32TF32_SS_TNILNSP_7ScaleInE1ELSR_1EEEEEENSA_6LayoutISE_NSB_IJNSC_ILi0EEESV_SV_EEEEENSB_IJNSA_10UnderscoreESY_SY_EEEEENS7_6detail26Sm90ImplicitGemmTileTraitsINSA_20SM90_TMA_LOAD_IM2COLENSA_14ComposedLayoutINSA_7SwizzleILi3ELi4ELi3EEENSA_18smem_ptr_flag_bitsILi32EEENSU_INSB_IJNSB_IJNSC_ILi8EEES19_EEENSB_IJNSC_ILi32EEENSC_ILi2EEEEEENSB_IJSD_NSC_ILi4EEEEEEEEENSB_IJNSB_IJS1B_NSC_ILi512EEEEEENSB_IJSD_NSC_ILi256EEEEEENSB_IJSV_NSC_ILi4096EEEEEEEEEEEEEvEENS12_INSA_13SM90_TMA_LOADENS14_IS16_S18_NSU_INSB_IJNSB_IJS19_NSC_ILi16EEEEEES1D_S1F_EEENSB_IJS1I_S1K_NSB_IJSV_NSC_ILi8192EEEEEEEEEEEEEvEEEENS_8epilogue10collective6detail29Sm90TmaWarpSpecializedAdapterINS23_15DefaultEpilogueISL_NSB_IJNSB_IJllllEEESD_SV_EEES28_NS22_6thread17LinearCombinationISL_Li1EffLNS29_9ScaleType4KindE0ELNS_15FloatRoundStyleE2ESL_EENS_4gemm15EpilogueDefaultEEEEEvvEEEEvNT_6ParamsE,"",@"SHT_CUDA_INFO"
	.sectionflags	@""
	.align	4


	//----- nvinfo : EIATTR_CUDA_API_VERSION
	.align		4
        /*0000*/ 	.byte	0x04, 0x37
        /*0002*/ 	.short	(.L_18 - .L_17)
.L_17:
        /*0004*/ 	.word	0x00000082


	//----- nvinfo : EIATTR_KPARAM_INFO
	.align		4
.L_18:
        /*0008*/ 	.byte	0x04, 0x17
        /*000a*/ 	.short	(.L_20 - .L_19)
.L_19:
        /*000c*/ 	.word	0x00000000
        /*0010*/ 	.short	0x0000
        /*0012*/ 	.short	0x0070
        /*0014*/ 	.byte	0x00, 0xf0, 0x01, 0x10


	//----- nvinfo : EIATTR_SPARSE_MMA_MASK
	.align		4
.L_20:
        /*0018*/ 	.byte	0x03, 0x50
        /*001a*/ 	.short	0x0000


	//----- nvinfo : EIATTR_MAXREG_COUNT
	.align		4
        /*001c*/ 	.byte	0x03, 0x1b
        /*001e*/ 	.short	0x00ff


	//----- nvinfo : EIATTR_NUM_BARRIERS
	.align		4
        /*0020*/ 	.byte	0x02, 0x4c
        /*0022*/ 	.byte	0x01
	.zero		1


	//----- nvinfo : EIATTR_MERCURY_ISA_VERSION
	.align		4
        /*0024*/ 	.byte	0x03, 0x5f
        /*0026*/ 	.short	0x0101


	//----- nvinfo : EIATTR_COOP_GROUP_MASK_REGIDS
	.align		4
        /*0028*/ 	.byte	0x04, 0x29
        /*002a*/ 	.short	(.L_22 - .L_21)


	//   ....[0]....
.L_21:
        /*002c*/ 	.word	0xffffffff


	//   ....[1]....
        /*0030*/ 	.word	0xffffffff


	//   ....[2]....
        /*0034*/ 	.word	0xffffffff


	//----- nvinfo : EIATTR_COOP_GROUP_INSTR_OFFSETS
	.align		4
.L_22:
        /*0038*/ 	.byte	0x04, 0x28
        /*003a*/ 	.short	(.L_24 - .L_23)


	//   ....[0]....
.L_23:
        /*003c*/ 	.word	0x00000060


	//   ....[1]....
        /*0040*/ 	.word	0x00000070


	//   ....[2]....
        /*0044*/ 	.word	0x00000130


	//----- nvinfo : EIATTR_MBARRIER_INSTR_OFFSETS
	.align		4
.L_24:
        /*0048*/ 	.byte	0x04, 0x39
        /*004a*/ 	.short	(.L_26 - .L_25)


	//   ....[0]....
.L_25:
        /*004c*/ 	.word	0x00000250
        /*0050*/ 	.word	0x000000ff
        /*0054*/ 	.word	0x00030000
        /*0058*/ 	.short	0x0100
        /*005a*/ 	.byte	0x08
	.zero		1


	//   ....[1]....
        /*005c*/ 	.word	0x00000260
        /*0060*/ 	.word	0x000000ff
        /*0064*/ 	.word	0x00030020
        /*0068*/ 	.short	0x0100
        /*006a*/ 	.byte	0x08
	.zero		1


	//   ....[2]....
        /*006c*/ 	.word	0x00000270
        /*0070*/ 	.word	0x000000ff
        /*0074*/ 	.word	0x00030008
        /*0078*/ 	.short	0x0100
        /*007a*/ 	.byte	0x08
	.zero		1


	//   ....[3]....
        /*007c*/ 	.word	0x00000280
        /*0080*/ 	.word	0x000000ff
        /*0084*/ 	.word	0x00030028
        /*0088*/ 	.short	0x0100
        /*008a*/ 	.byte	0x08
	.zero		1


	//   ....[4]....
        /*008c*/ 	.word	0x00000290
        /*0090*/ 	.word	0x000000ff
        /*0094*/ 	.word	0x00030010
        /*0098*/ 	.short	0x0100
        /*009a*/ 	.byte	0x08
	.zero		1


	//   ....[5]....
        /*009c*/ 	.word	0x000002a0
        /*00a0*/ 	.word	0x000000ff
        /*00a4*/ 	.word	0x00030030
        /*00a8*/ 	.short	0x0100
        /*00aa*/ 	.byte	0x08
	.zero		1


	//   ....[6]....
        /*00ac*/ 	.word	0x000002b0
        /*00b0*/ 	.word	0x000000ff
        /*00b4*/ 	.word	0x00030018
        /*00b8*/ 	.short	0x0100
        /*00ba*/ 	.byte	0x08
	.zero		1


	//   ....[7]....
        /*00bc*/ 	.word	0x000002c0
        /*00c0*/ 	.word	0x000000ff
        /*00c4*/ 	.word	0x00030038
        /*00c8*/ 	.short	0x0100
        /*00ca*/ 	.byte	0x08
	.zero		1


	//   ....[8]....
        /*00cc*/ 	.word	0x000009b0
        /*00d0*/ 	.word	0x00000006
        /*00d4*/ 	.word	0x00030000
        /*00d8*/ 	.short	0x010a
        /*00da*/ 	.byte	0x3f
	.zero		1


	//   ....[9]....
        /*00dc*/ 	.word	0x00000e90
        /*00e0*/ 	.word	0x00000007
        /*00e4*/ 	.word	0x00030000
        /*00e8*/ 	.short	0x010a
        /*00ea*/ 	.byte	0x3f
	.zero		1


	//   ....[10]....
        /*00ec*/ 	.word	0x000011f0
        /*00f0*/ 	.word	0x000000ff
        /*00f4*/ 	.word	0x00000000
        /*00f8*/ 	.short	0x0101
        /*00fa*/ 	.byte	0x09
	.zero		1


	//   ....[11]....
        /*00fc*/ 	.word	0x000013c0
        /*0100*/ 	.word	0x00000005
        /*0104*/ 	.word	0x00000000
        /*0108*/ 	.short	0x0101
        /*010a*/ 	.byte	0x3f
	.zero		1


	//   ....[12]....
        /*010c*/ 	.word	0x00005870
        /*0110*/ 	.word	0x00000007
        /*0114*/ 	.word	0x00030020
        /*0118*/ 	.short	0x010a
        /*011a*/ 	.byte	0x3f
	.zero		1


	//   ....[13]....
        /*011c*/ 	.word	0x00008a00
        /*0120*/ 	.word	0x00000003
        /*0124*/ 	.word	0x00000000
        /*0128*/ 	.short	0x010a
        /*012a*/ 	.byte	0x3f
	.zero		1


	//   ....[14]....
        /*012c*/ 	.word	0x00008ab0
        /*0130*/ 	.word	0x00000002
        /*0134*/ 	.word	0x00000000
        /*0138*/ 	.short	0x010a
        /*013a*/ 	.byte	0x3f
	.zero		1


	//   ....[15]....
        /*013c*/ 	.word	0x00008b60
        /*0140*/ 	.word	0x00000002
        /*0144*/ 	.word	0x00000000
        /*0148*/ 	.short	0x010a
        /*014a*/ 	.byte	0x3f
	.zero		1


	//   ....[16]....
        /*014c*/ 	.word	0x00008c10
        /*0150*/ 	.word	0x00000003
        /*0154*/ 	.word	0x00000000
        /*0158*/ 	.short	0x010a
        /*015a*/ 	.byte	0x3f
	.zero		1


	//----- nvinfo : EIATTR_NUM_MBARRIERS
	.align		4
.L_26:
        /*015c*/ 	.byte	0x03, 0x38
        /*015e*/ 	.short	0x0008


	//----- nvinfo : EIATTR_EXIT_INSTR_OFFSETS
	.align		4
        /*0160*/ 	.byte	0x04, 0x1c
        /*0162*/ 	.short	(.L_28 - .L_27)


	//   ....[0]....
.L_27:
        /*0164*/ 	.word	0x000006e0


	//   ....[1]....
        /*0168*/ 	.word	0x00001510


	//   ....[2]....
        /*016c*/ 	.word	0x000041b0


	//   ....[3]....
        /*0170*/ 	.word	0x000041e0


	//   ....[4]....
        /*0174*/ 	.word	0x00005530


	//   ....[5]....
        /*0178*/ 	.word	0x00005560


	//   ....[6]....
        /*017c*/ 	.word	0x00005580


	//   ....[7]....
        /*0180*/ 	.word	0x00008900


	//   ....[8]....
        /*0184*/ 	.word	0x00008c40


	//----- nvinfo : EIATTR_MAX_THREADS
	.align		4
.L_28:
        /*0188*/ 	.byte	0x04, 0x05
        /*018a*/ 	.short	(.L_30 - .L_29)
.L_29:
        /*018c*/ 	.word	0x00000100
        /*0190*/ 	.word	0x00000001
        /*0194*/ 	.word	0x00000001


	//----- nvinfo : EIATTR_CRS_STACK_SIZE
	.align		4
.L_30:
        /*0198*/ 	.byte	0x04, 0x1e
        /*019a*/ 	.short	(.L_32 - .L_31)
.L_31:
        /*019c*/ 	.word	0x00000000


	//----- nvinfo : EIATTR_CBANK_PARAM_SIZE
	.align		4
.L_32:
        /*01a0*/ 	.byte	0x03, 0x19
        /*01a2*/ 	.short	0x0470


	//----- nvinfo : EIATTR_PARAM_CBANK
	.align		4
        /*01a4*/ 	.byte	0x04, 0x0a
        /*01a6*/ 	.short	(.L_34 - .L_33)
	.align		4
.L_33:
        /*01a8*/ 	.word	index@(.nv.constant0._ZN7cutlass13device_kernelINS_4conv6kernel13ConvUniversalINS1_16ConvProblemShapeILNS1_8OperatorE0ELi3EEENS1_10collective14CollectiveConvINS1_46MainloopSm90TmaGmmaWarpSpecializedImplicitGemmILS5_0ELi4ELi3EN4cute5tupleIJNSA_1CILi1EEESD_SD_EEENS1_36KernelImplicitTmaWarpSpecializedSm90ELi1EEENSB_IJNSC_ILi64EEENSC_ILi128EEENSB_IJSH_EEEEEENS_10tfloat32_tESL_NSA_8TiledMMAINSA_8MMA_AtomIJNSA_4SM904GMMA30MMA_64x128x8_F32TF32TF32_SS_TNILNSP_7ScaleInE1ELSR_1EEEEEENSA_6LayoutISE_NSB_IJNSC_ILi0EEESV_SV_EEEEENSB_IJNSA_10UnderscoreESY_SY_EEEEENS7_6detail26Sm90ImplicitGemmTileTraitsINSA_20SM90_TMA_LOAD_IM2COLENSA_14ComposedLayoutINSA_7SwizzleILi3ELi4ELi3EEENSA_18smem_ptr_flag_bitsILi32EEENSU_INSB_IJNSB_IJNSC_ILi8EEES19_EEENSB_IJNSC_ILi32EEENSC_ILi2EEEEEENSB_IJSD_NSC_ILi4EEEEEEEEENSB_IJNSB_IJS1B_NSC_ILi512EEEEEENSB_IJSD_NSC_ILi256EEEEEENSB_IJSV_NSC_ILi4096EEEEEEEEEEEEEvEENS12_INSA_13SM90_TMA_LOADENS14_IS16_S18_NSU_INSB_IJNSB_IJS19_NSC_ILi16EEEEEES1D_S1F_EEENSB_IJS1I_S1K_NSB_IJSV_NSC_ILi8192EEEEEEEEEEEEEvEEEENS_8epilogue10collective6detail29Sm90TmaWarpSpecializedAdapterINS23_15DefaultEpilogueISL_NSB_IJNSB_IJllllEEESD_SV_EEES28_NS22_6thread17LinearCombinationISL_Li1EffLNS29_9ScaleType4KindE0ELNS_15FloatRoundStyleE2ESL_EENS_4gemm15EpilogueDefaultEEEEEvvEEEEvNT_6ParamsE)
        /*01ac*/ 	.short	0x0210
        /*01ae*/ 	.short	0x0470


	//----- nvinfo : EIATTR_SW_WAR
	.align		4
.L_34:
        /*01b0*/ 	.byte	0x04, 0x36
        /*01b2*/ 	.short	(.L_36 - .L_35)
.L_35:
        /*01b4*/ 	.word	0x00000008
.L_36:


//--------------------- .nv.callgraph             --------------------------
	.section	.nv.callgraph,"",@"SHT_CUDA_CALLGRAPH"
	.align	4
	.sectionentsize	8
	.align		4
        /*0000*/ 	.word	0x00000000
	.align		4
        /*0004*/ 	.word	0xffffffff
	.align		4
        /*0008*/ 	.word	0x00000000
	.align		4
        /*000c*/ 	.word	0xfffffffe
	.align		4
        /*0010*/ 	.word	0x00000000
	.align		4
        /*0014*/ 	.word	0xfffffffd
	.align		4
        /*0018*/ 	.word	0x00000000
	.align		4
        /*001c*/ 	.word	0xfffffffc


//--------------------- .nv.constant4             --------------------------
	.section	.nv.constant4,"a",@progbits
	.align	8
	.align		8
.nv.constant4:
        /*0000*/ 	.dword	_ZN39_INTERNAL_73a6afae_4_k_cu_38036c23_37254cuda3std3__45__cpo5beginE
	.align		8
        /*0008*/ 	.dword	_ZN39_INTERNAL_73a6afae_4_k_cu_38036c23_37254cuda3std3__45__cpo3endE
	.align		8
        /*0010*/ 	.dword	_ZN39_INTERNAL_73a6afae_4_k_cu_38036c23_37254cuda3std3__45__cpo6cbeginE
	.align		8
        /*0018*/ 	.dword	_ZN39_INTERNAL_73a6afae_4_k_cu_38036c23_37254cuda3std3__45__cpo4cendE
	.align		8
        /*0020*/ 	.dword	_ZN39_INTERNAL_73a6afae_4_k_cu_38036c23_37254cuda3std3__441_GLOBAL__N__73a6afae_4_k_cu_38036c23_37256ignoreE
	.align		8
        /*0028*/ 	.dword	_ZN39_INTERNAL_73a6afae_4_k_cu_38036c23_37254cuda3std3__419piecewise_constructE
	.align		8
        /*0030*/ 	.dword	_ZN39_INTERNAL_73a6afae_4_k_cu_38036c23_37254cuda3std3__48in_placeE
	.align		8
        /*0038*/ 	.dword	_ZN39_INTERNAL_73a6afae_4_k_cu_38036c23_37254cuda3std6ranges3__45__cpo4swapE
	.align		8
        /*0040*/ 	.dword	_ZN39_INTERNAL_73a6afae_4_k_cu_38036c23_37254cuda3std6ranges3__45__cpo9iter_moveE
	.align		8
        /*0048*/ 	.dword	_ZN39_INTERNAL_73a6afae_4_k_cu_38036c23_37254cute7productE
	.align		8
        /*0050*/ 	.dword	_ZN39_INTERNAL_73a6afae_4_k_cu_38036c23_37254cute1_E


//--------------------- .text._ZN7cutlass13device_kernelINS_4conv6kernel13ConvUniversalINS1_16ConvProblemShapeILNS1_8OperatorE0ELi3EEENS1_10collective14CollectiveConvINS1_46MainloopSm90TmaGmmaWarpSpecializedImplicitGemmILS5_0ELi4ELi3EN4cute5tupleIJNSA_1CILi1EEESD_SD_EEENS1_36KernelImplicitTmaWarpSpecializedSm90ELi1EEENSB_IJNSC_ILi64EEENSC_ILi128EEENSB_IJSH_EEEEEENS_10tfloat32_tESL_NSA_8TiledMMAINSA_8MMA_AtomIJNSA_4SM904GMMA30MMA_64x128x8_F32TF32TF32_SS_TNILNSP_7ScaleInE1ELSR_1EEEEEENSA_6LayoutISE_NSB_IJNSC_ILi0EEESV_SV_EEEEENSB_IJNSA_10UnderscoreESY_SY_EEEEENS7_6detail26Sm90ImplicitGemmTileTraitsINSA_20SM90_TMA_LOAD_IM2COLENSA_14ComposedLayoutINSA_7SwizzleILi3ELi4ELi3EEENSA_18smem_ptr_flag_bitsILi32EEENSU_INSB_IJNSB_IJNSC_ILi8EEES19_EEENSB_IJNSC_ILi32EEENSC_ILi2EEEEEENSB_IJSD_NSC_ILi4EEEEEEEEENSB_IJNSB_IJS1B_NSC_ILi512EEEEEENSB_IJSD_NSC_ILi256EEEEEENSB_IJSV_NSC_ILi4096EEEEEEEEEEEEEvEENS12_INSA_13SM90_TMA_LOADENS14_IS16_S18_NSU_INSB_IJNSB_IJS19_NSC_ILi16EEEEEES1D_S1F_EEENSB_IJS1I_S1K_NSB_IJSV_NSC_ILi8192EEEEEEEEEEEEEvEEEENS_8epilogue10collective6detail29Sm90TmaWarpSpecializedAdapterINS23_15DefaultEpilogueISL_NSB_IJNSB_IJllllEEESD_SV_EEES28_NS22_6thread17LinearCombinationISL_Li1EffLNS29_9ScaleType4KindE0ELNS_15FloatRoundStyleE2ESL_EENS_4gemm15EpilogueDefaultEEEEEvvEEEEvNT_6ParamsE --------------------------
	.section	.text._ZN7cutlass13device_kernelINS_4conv6kernel13ConvUniversalINS1_16ConvProblemShapeILNS1_8OperatorE0ELi3EEENS1_10collective14CollectiveConvINS1_46MainloopSm90TmaGmmaWarpSpecializedImplicitGemmILS5_0ELi4ELi3EN4cute5tupleIJNSA_1CILi1EEESD_SD_EEENS1_36KernelImplicitTmaWarpSpecializedSm90ELi1EEENSB_IJNSC_ILi64EEENSC_ILi128EEENSB_IJSH_EEEEEENS_10tfloat32_tESL_NSA_8TiledMMAINSA_8MMA_AtomIJNSA_4SM904GMMA30MMA_64x128x8_F32TF32TF32_SS_TNILNSP_7ScaleInE1ELSR_1EEEEEENSA_6LayoutISE_NSB_IJNSC_ILi0EEESV_SV_EEEEENSB_IJNSA_10UnderscoreESY_SY_EEEEENS7_6detail26Sm90ImplicitGemmTileTraitsINSA_20SM90_TMA_LOAD_IM2COLENSA_14ComposedLayoutINSA_7SwizzleILi3ELi4ELi3EEENSA_18smem_ptr_flag_bitsILi32EEENSU_INSB_IJNSB_IJNSC_ILi8EEES19_EEENSB_IJNSC_ILi32EEENSC_ILi2EEEEEENSB_IJSD_NSC_ILi4EEEEEEEEENSB_IJNSB_IJS1B_NSC_ILi512EEEEEENSB_IJSD_NSC_ILi256EEEEEENSB_IJSV_NSC_ILi4096EEEEEEEEEEEEEvEENS12_INSA_13SM90_TMA_LOADENS14_IS16_S18_NSU_INSB_IJNSB_IJS19_NSC_ILi16EEEEEES1D_S1F_EEENSB_IJS1I_S1K_NSB_IJSV_NSC_ILi8192EEEEEEEEEEEEEvEEEENS_8epilogue10collective6detail29Sm90TmaWarpSpecializedAdapterINS23_15DefaultEpilogueISL_NSB_IJNSB_IJllllEEESD_SV_EEES28_NS22_6thread17LinearCombinationISL_Li1EffLNS29_9ScaleType4KindE0ELNS_15FloatRoundStyleE2ESL_EENS_4gemm15EpilogueDefaultEEEEEvvEEEEvNT_6ParamsE,"ax",@progbits
	.align	128
.text._ZN7cutlass13device_kernelINS_4conv6kernel13ConvUniversalINS1_16ConvProblemShapeILNS1_8OperatorE0ELi3EEENS1_10collective14CollectiveConvINS1_46MainloopSm90TmaGmmaWarpSpecializedImplicitGemmILS5_0ELi4ELi3EN4cute5tupleIJNSA_1CILi1EEESD_SD_EEENS1_36KernelImplicitTmaWarpSpecializedSm90ELi1EEENSB_IJNSC_ILi64EEENSC_ILi128EEENSB_IJSH_EEEEEENS_10tfloat32_tESL_NSA_8TiledMMAINSA_8MMA_AtomIJNSA_4SM904GMMA30MMA_64x128x8_F32TF32TF32_SS_TNILNSP_7ScaleInE1ELSR_1EEEEEENSA_6LayoutISE_NSB_IJNSC_ILi0EEESV_SV_EEEEENSB_IJNSA_10UnderscoreESY_SY_EEEEENS7_6detail26Sm90ImplicitGemmTileTraitsINSA_20SM90_TMA_LOAD_IM2COLENSA_14ComposedLayoutINSA_7SwizzleILi3ELi4ELi3EEENSA_18smem_ptr_flag_bitsILi32EEENSU_INSB_IJNSB_IJNSC_ILi8EEES19_EEENSB_IJNSC_ILi32EEENSC_ILi2EEEEEENSB_IJSD_NSC_ILi4EEEEEEEEENSB_IJNSB_IJS1B_NSC_ILi512EEEEEENSB_IJSD_NSC_ILi256EEEEEENSB_IJSV_NSC_ILi4096EEEEEEEEEEEEEvEENS12_INSA_13SM90_TMA_LOADENS14_IS16_S18_NSU_INSB_IJNSB_IJS19_NSC_ILi16EEEEEES1D_S1F_EEENSB_IJS1I_S1K_NSB_IJSV_NSC_ILi8192EEEEEEEEEEEEEvEEEENS_8epilogue10collective6detail29Sm90TmaWarpSpecializedAdapterINS23_15DefaultEpilogueISL_NSB_IJNSB_IJllllEEESD_SV_EEES28_NS22_6thread17LinearCombinationISL_Li1EffLNS29_9ScaleType4KindE0ELNS_15FloatRoundStyleE2ESL_EENS_4gemm15EpilogueDefaultEEEEEvvEEEEvNT_6ParamsE:
        .type           _ZN7cutlass13device_kernelINS_4conv6kernel13ConvUniversalINS1_16ConvProblemShapeILNS1_8OperatorE0ELi3EEENS1_10collective14CollectiveConvINS1_46MainloopSm90TmaGmmaWarpSpecializedImplicitGemmILS5_0ELi4ELi3EN4cute5tupleIJNSA_1CILi1EEESD_SD_EEENS1_36KernelImplicitTmaWarpSpecializedSm90ELi1EEENSB_IJNSC_ILi64EEENSC_ILi128EEENSB_IJSH_EEEEEENS_10tfloat32_tESL_NSA_8TiledMMAINSA_8MMA_AtomIJNSA_4SM904GMMA30MMA_64x128x8_F32TF32TF32_SS_TNILNSP_7ScaleInE1ELSR_1EEEEEENSA_6LayoutISE_NSB_IJNSC_ILi0EEESV_SV_EEEEENSB_IJNSA_10UnderscoreESY_SY_EEEEENS7_6detail26Sm90ImplicitGemmTileTraitsINSA_20SM90_TMA_LOAD_IM2COLENSA_14ComposedLayoutINSA_7SwizzleILi3ELi4ELi3EEENSA_18smem_ptr_flag_bitsILi32EEENSU_INSB_IJNSB_IJNSC_ILi8EEES19_EEENSB_IJNSC_ILi32EEENSC_ILi2EEEEEENSB_IJSD_NSC_ILi4EEEEEEEEENSB_IJNSB_IJS1B_NSC_ILi512EEEEEENSB_IJSD_NSC_ILi256EEEEEENSB_IJSV_NSC_ILi4096EEEEEEEEEEEEEvEENS12_INSA_13SM90_TMA_LOADENS14_IS16_S18_NSU_INSB_IJNSB_IJS19_NSC_ILi16EEEEEES1D_S1F_EEENSB_IJS1I_S1K_NSB_IJSV_NSC_ILi8192EEEEEEEEEEEEEvEEEENS_8epilogue10collective6detail29Sm90TmaWarpSpecializedAdapterINS23_15DefaultEpilogueISL_NSB_IJNSB_IJllllEEESD_SV_EEES28_NS22_6thread17LinearCombinationISL_Li1EffLNS29_9ScaleType4KindE0ELNS_15FloatRoundStyleE2ESL_EENS_4gemm15EpilogueDefaultEEEEEvvEEEEvNT_6ParamsE,@function
        .size           _ZN7cutlass13device_kernelINS_4conv6kernel13ConvUniversalINS1_16ConvProblemShapeILNS1_8OperatorE0ELi3EEENS1_10collective14CollectiveConvINS1_46MainloopSm90TmaGmmaWarpSpecializedImplicitGemmILS5_0ELi4ELi3EN4cute5tupleIJNSA_1CILi1EEESD_SD_EEENS1_36KernelImplicitTmaWarpSpecializedSm90ELi1EEENSB_IJNSC_ILi64EEENSC_ILi128EEENSB_IJSH_EEEEEENS_10tfloat32_tESL_NSA_8TiledMMAINSA_8MMA_AtomIJNSA_4SM904GMMA30MMA_64x128x8_F32TF32TF32_SS_TNILNSP_7ScaleInE1ELSR_1EEEEEENSA_6LayoutISE_NSB_IJNSC_ILi0EEESV_SV_EEEEENSB_IJNSA_10UnderscoreESY_SY_EEEEENS7_6detail26Sm90ImplicitGemmTileTraitsINSA_20SM90_TMA_LOAD_IM2COLENSA_14ComposedLayoutINSA_7SwizzleILi3ELi4ELi3EEENSA_18smem_ptr_flag_bitsILi32EEENSU_INSB_IJNSB_IJNSC_ILi8EEES19_EEENSB_IJNSC_ILi32EEENSC_ILi2EEEEEENSB_IJSD_NSC_ILi4EEEEEEEEENSB_IJNSB_IJS1B_NSC_ILi512EEEEEENSB_IJSD_NSC_ILi256EEEEEENSB_IJSV_NSC_ILi4096EEEEEEEEEEEEEvEENS12_INSA_13SM90_TMA_LOADENS14_IS16_S18_NSU_INSB_IJNSB_IJS19_NSC_ILi16EEEEEES1D_S1F_EEENSB_IJS1I_S1K_NSB_IJSV_NSC_ILi8192EEEEEEEEEEEEEvEEEENS_8epilogue10collective6detail29Sm90TmaWarpSpecializedAdapterINS23_15DefaultEpilogueISL_NSB_IJNSB_IJllllEEESD_SV_EEES28_NS22_6thread17LinearCombinationISL_Li1EffLNS29_9ScaleType4KindE0ELNS_15FloatRoundStyleE2ESL_EENS_4gemm15EpilogueDefaultEEEEEvvEEEEvNT_6ParamsE,(.L_x_157 - _ZN7cutlass13device_kernelINS_4conv6kernel13ConvUniversalINS1_16ConvProblemShapeILNS1_8OperatorE0ELi3EEENS1_10collective14CollectiveConvINS1_46MainloopSm90TmaGmmaWarpSpecializedImplicitGemmILS5_0ELi4ELi3EN4cute5tupleIJNSA_1CILi1EEESD_SD_EEENS1_36KernelImplicitTmaWarpSpecializedSm90ELi1EEENSB_IJNSC_ILi64EEENSC_ILi128EEENSB_IJSH_EEEEEENS_10tfloat32_tESL_NSA_8TiledMMAINSA_8MMA_AtomIJNSA_4SM904GMMA30MMA_64x128x8_F32TF32TF32_SS_TNILNSP_7ScaleInE1ELSR_1EEEEEENSA_6LayoutISE_NSB_IJNSC_ILi0EEESV_SV_EEEEENSB_IJNSA_10UnderscoreESY_SY_EEEEENS7_6detail26Sm90ImplicitGemmTileTraitsINSA_20SM90_TMA_LOAD_IM2COLENSA_14ComposedLayoutINSA_7SwizzleILi3ELi4ELi3EEENSA_18smem_ptr_flag_bitsILi32EEENSU_INSB_IJNSB_IJNSC_ILi8EEES19_EEENSB_IJNSC_ILi32EEENSC_ILi2EEEEEENSB_IJSD_NSC_ILi4EEEEEEEEENSB_IJNSB_IJS1B_NSC_ILi512EEEEEENSB_IJSD_NSC_ILi256EEEEEENSB_IJSV_NSC_ILi4096EEEEEEEEEEEEEvEENS12_INSA_13SM90_TMA_LOADENS14_IS16_S18_NSU_INSB_IJNSB_IJS19_NSC_ILi16EEEEEES1D_S1F_EEENSB_IJS1I_S1K_NSB_IJSV_NSC_ILi8192EEEEEEEEEEEEEvEEEENS_8epilogue10collective6detail29Sm90TmaWarpSpecializedAdapterINS23_15DefaultEpilogueISL_NSB_IJNSB_IJllllEEESD_SV_EEES28_NS22_6thread17LinearCombinationISL_Li1EffLNS29_9ScaleType4KindE0ELNS_15FloatRoundStyleE2ESL_EENS_4gemm15EpilogueDefaultEEEEEvvEEEEvNT_6ParamsE)
        .other          _ZN7cutlass13device_kernelINS_4conv6kernel13ConvUniversalINS1_16ConvProblemShapeILNS1_8OperatorE0ELi3EEENS1_10collective14CollectiveConvINS1_46MainloopSm90TmaGmmaWarpSpecializedImplicitGemmILS5_0ELi4ELi3EN4cute5tupleIJNSA_1CILi1EEESD_SD_EEENS1_36KernelImplicitTmaWarpSpecializedSm90ELi1EEENSB_IJNSC_ILi64EEENSC_ILi128EEENSB_IJSH_EEEEEENS_10tfloat32_tESL_NSA_8TiledMMAINSA_8MMA_AtomIJNSA_4SM904GMMA30MMA_64x128x8_F32TF32TF32_SS_TNILNSP_7ScaleInE1ELSR_1EEEEEENSA_6LayoutISE_NSB_IJNSC_ILi0EEESV_SV_EEEEENSB_IJNSA_10UnderscoreESY_SY_EEEEENS7_6detail26Sm90ImplicitGemmTileTraitsINSA_20SM90_TMA_LOAD_IM2COLENSA_14ComposedLayoutINSA_7SwizzleILi3ELi4ELi3EEENSA_18smem_ptr_flag_bitsILi32EEENSU_INSB_IJNSB_IJNSC_ILi8EEES19_EEENSB_IJNSC_ILi32EEENSC_ILi2EEEEEENSB_IJSD_NSC_ILi4EEEEEEEEENSB_IJNSB_IJS1B_NSC_ILi512EEEEEENSB_IJSD_NSC_ILi256EEEEEENSB_IJSV_NSC_ILi4096EEEEEEEEEEEEEvEENS12_INSA_13SM90_TMA_LOADENS14_IS16_S18_NSU_INSB_IJNSB_IJS19_NSC_ILi16EEEEEES1D_S1F_EEENSB_IJS1I_S1K_NSB_IJSV_NSC_ILi8192EEEEEEEEEEEEEvEEEENS_8epilogue10collective6detail29Sm90TmaWarpSpecializedAdapterINS23_15DefaultEpilogueISL_NSB_IJNSB_IJllllEEESD_SV_EEES28_NS22_6thread17LinearCombinationISL_Li1EffLNS29_9ScaleType4KindE0ELNS_15FloatRoundStyleE2ESL_EENS_4gemm15EpilogueDefaultEEEEEvvEEEEvNT_6ParamsE,@"STO_CUDA_ENTRY STV_DEFAULT"
_ZN7cutlass13device_kernelINS_4conv6kernel13ConvUniversalINS1_16ConvProblemShapeILNS1_8OperatorE0ELi3EEENS1_10collective14CollectiveConvINS1_46MainloopSm90TmaGmmaWarpSpecializedImplicitGemmILS5_0ELi4ELi3EN4cute5tupleIJNSA_1CILi1EEESD_SD_EEENS1_36KernelImplicitTmaWarpSpecializedSm90ELi1EEENSB_IJNSC_ILi64EEENSC_ILi128EEENSB_IJSH_EEEEEENS_10tfloat32_tESL_NSA_8TiledMMAINSA_8MMA_AtomIJNSA_4SM904GMMA30MMA_64x128x8_F32TF32TF32_SS_TNILNSP_7ScaleInE1ELSR_1EEEEEENSA_6LayoutISE_NSB_IJNSC_ILi0EEESV_SV_EEEEENSB_IJNSA_10UnderscoreESY_SY_EEEEENS7_6detail26Sm90ImplicitGemmTileTraitsINSA_20SM90_TMA_LOAD_IM2COLENSA_14ComposedLayoutINSA_7SwizzleILi3ELi4ELi3EEENSA_18smem_ptr_flag_bitsILi32EEENSU_INSB_IJNSB_IJNSC_ILi8EEES19_EEENSB_IJNSC_ILi32EEENSC_ILi2EEEEEENSB_IJSD_NSC_ILi4EEEEEEEEENSB_IJNSB_IJS1B_NSC_ILi512EEEEEENSB_IJSD_NSC_ILi256EEEEEENSB_IJSV_NSC_ILi4096EEEEEEEEEEEEEvEENS12_INSA_13SM90_TMA_LOADENS14_IS16_S18_NSU_INSB_IJNSB_IJS19_NSC_ILi16EEEEEES1D_S1F_EEENSB_IJS1I_S1K_NSB_IJSV_NSC_ILi8192EEEEEEEEEEEEEvEEEENS_8epilogue10collective6detail29Sm90TmaWarpSpecializedAdapterINS23_15DefaultEpilogueISL_NSB_IJNSB_IJllllEEESD_SV_EEES28_NS22_6thread17LinearCombinationISL_Li1EffLNS29_9ScaleType4KindE0ELNS_15FloatRoundStyleE2ESL_EENS_4gemm15EpilogueDefaultEEEEEvvEEEEvNT_6ParamsE:
[----:B------:R-:W-:Y:S01]  /*0000*/  LDC R1, c[0x0][0x28] ;  /* 0x00000a00ff017b82 */ /* 0x000fe20000000800 */
[----:B------:R-:W0:Y:S01]  /*0010*/  S2R R8, SR_TID.X ;  /* 0x0000000000087919 */ /* 0x000e220000002100 */
[----:B------:R-:W-:Y:S01]  /*0020*/  ELECT P0, URZ, PT ;  /* 0x00000000003f782f */ /* 0x000fe20003800000 */
[----:B------:R-:W-:Y:S01]  /*0030*/  BSSY B0, `(.L_x_0) ;  /* 0x000000f000007945 */ /* 0x000fe20003800000 */
[--C-:B0-----:R-:W-:Y:S02]  /*0040*/  SHF.R.U32.HI R0, RZ, 0x5, R8.reuse ;  /* 0x00000005ff007819 */ /* 0x101fe40000011608 */
[----:B------:R-:W-:-:S03]  /*0050*/  SHF.R.U32.HI R3, RZ, 0x7, R8 ;  /* 0x00000007ff037819 */ /* 0x000fc60000011608 */
[----:B------:R-:W0:Y:S04]  /*0060*/  SHFL.IDX PT, R2, R0, RZ, 0x1f ;  /* 0x00001fff00027589 */ /* 0x000e2800000e0000 */
[----:B------:R1:W2:Y:S01]  /*0070*/  SHFL.IDX PT, R7, R3, RZ, 0x1f ;  /* 0x00001fff03077589 */ /* 0x0002a200000e0000 */
[----:B0-----:R-:W-:-:S13]  /*0080*/  ISETP.NE.OR P0, PT, R2, RZ, !P0 ;  /* 0x000000ff0200720c */ /* 0x001fda0004705670 */
[----:B-12---:R-:W-:Y:S05]  /*0090*/  @P0 BRA `(.L_x_1) ;  /* 0x0000000000200947 */ /* 0x006fea0003800000 */
[----:B------:R-:W-:Y:S02]  /*00a0*/  ULDC.64 UR4, c[0x0][0x198] ;  /* 0x0000660000047ab9 */ /* 0x000fe40000000a00 */
[----:B------:R-:W-:Y:S02]  /*00b0*/  UIADD3 UR6, UP0, UR4, 0xf0, URZ ;  /* 0x000000f004067890 */ /* 0x000fe4000ff1e03f */
[----:B------:R-:W-:Y:S02]  /*00c0*/  UIADD3 UR4, UP1, UR4, 0x270, URZ ;  /* 0x0000027004047890 */ /* 0x000fe4000ff3e03f */
[----:B------:R-:W-:Y:S02]  /*00d0*/  UIADD3.X UR7, URZ, UR5, URZ, UP0, !UPT ;  /* 0x000000053f077290 */ /* 0x000fe400087fe43f */
[----:B------:R-:W-:-:S07]  /*00e0*/  UIADD3.X UR5, URZ, UR5, URZ, UP1, !UPT ;  /* 0x000000053f057290 */ /* 0x000fce0008ffe43f */
[----:B------:R0:W-:Y:S02]  /*00f0*/  UTMACCTL.PF [UR6] ;  /* 0x00000000060079b9 */ /* 0x0001e40008040000 */
[----:B------:R0:W-:Y:S02]  /*0100*/  UTMACCTL.PF [UR4] ;  /* 0x00000000040079b9 */ /* 0x0001e40008040000 */
[----:B0-----:R-:W-:Y:S01]  /*0110*/  NOP ;  /* 0x0000000000007918 */ /* 0x001fe20000000000 */
.L_x_1:
[----:B------:R-:W-:Y:S05]  /*0120*/  BSYNC B0 ;  /* 0x0000000000007941 */ /* 0x000fea0003800000 */
.L_x_0:
[----:B------:R-:W0:Y:S01]  /*0130*/  SHFL.IDX PT, R0, R0, RZ, 0x1f ;  /* 0x00001fff00007589 */ /* 0x000e2200000e0000 */
[----:B------:R-:W-:-:S04]  /*0140*/  SHF.R.S32.HI R3, RZ, 0x1f, R2 ;  /* 0x0000001fff037819 */ /* 0x000fc80000011402 */
[----:B------:R-:W-:Y:S02]  /*0150*/  LEA.HI R3, R3, R2, RZ, 0x2 ;  /* 0x0000000203037211 */ /* 0x000fe400078f10ff */
[----:B0-----:R-:W-:-:S13]  /*0160*/  ISETP.NE.AND P0, PT, R0, RZ, PT ;  /* 0x000000ff0000720c */ /* 0x001fda0003f05270 */
[----:B------:R-:W-:Y:S05]  /*0170*/  @P0 BRA `(.L_x_2) ;  /* 0x0000000000580947 */ /* 0x000fea0003800000 */
[----:B------:R-:W0:Y:S01]  /*0180*/  S2UR UR8, SR_CgaCtaId ;  /* 0x00000000000879c3 */ /* 0x000e220000008800 */
[----:B------:R-:W-:Y:S01]  /*0190*/  UMOV UR4, 0x400 ;  /* 0x0000040000047882 */ /* 0x000fe20000000000 */
[----:B------:R-:W-:Y:S01]  /*01a0*/  UMOV UR5, 0x1 ;  /* 0x0000000100057882 */ /* 0x000fe20000000000 */
[----:B------:R-:W-:Y:S01]  /*01b0*/  UMOV UR6, 0x80 ;  /* 0x0000008000067882 */ /* 0x000fe20000000000 */
[----:B------:R-:W-:Y:S01]  /*01c0*/  ELECT P0, URZ, PT ;  /* 0x00000000003f782f */ /* 0x000fe20003800000 */
[----:B------:R-:W-:-:S04]  /*01d0*/  UIADD3 UR6, -UR6, 0x100000, URZ ;  /* 0x0010000006067890 */ /* 0x000fc8000fffe13f */
[----:B------:R-:W-:Y:S02]  /*01e0*/  USHF.L.U32 UR7, UR6, 0xb, URZ ;  /* 0x0000000b06077899 */ /* 0x000fe4000800063f */
[----:B------:R-:W-:Y:S02]  /*01f0*/  USHF.L.U32 UR6, UR6, 0x1, URZ ;  /* 0x0000000106067899 */ /* 0x000fe4000800063f */
[----:B0-----:R-:W-:Y:S02]  /*0200*/  ULEA UR8, UR8, UR4, 0x18 ;  /* 0x0000000408087291 */ /* 0x001fe4000f8ec03f */
[----:B------:R-:W-:-:S04]  /*0210*/  UIADD3 UR4, -UR5, 0x100000, URZ ;  /* 0x0010000005047890 */ /* 0x000fc8000fffe13f */
[----:B------:R-:W-:Y:S02]  /*0220*/  USHF.L.U32 UR5, UR4, 0xb, URZ ;  /* 0x0000000b04057899 */ /* 0x000fe4000800063f */
[----:B------:R-:W-:Y:S01]  /*0230*/  USHF.L.U32 UR4, UR4, 0x1, URZ ;  /* 0x0000000104047899 */ /* 0x000fe2000800063f */
[----:B------:R-:W0:Y:S11]  /*0240*/  FENCE.VIEW.ASYNC.S ;  /* 0x00000000000073c6 */ /* 0x000e360000000000 */
[----:B0-----:R0:W1:Y:S01]  /*0250*/  SYNCS.EXCH.64 URZ, [UR8+0x30000], UR4 ;  /* 0x03000004083f75b2 */ /* 0x0010620008000100 */
[----:B------:R0:W2:Y:S01]  /*0260*/  SYNCS.EXCH.64 URZ, [UR8+0x30020], UR6 ;  /* 0x03002006083f75b2 */ /* 0x0000a20008000100 */
[----:B------:R0:W3:Y:S01]  /*0270*/  SYNCS.EXCH.64 URZ, [UR8+0x30008], UR4 ;  /* 0x03000804083f75b2 */ /* 0x0000e20008000100 */
[----:B------:R0:W4:Y:S01]  /*0280*/  SYNCS.EXCH.64 URZ, [UR8+0x30028], UR6 ;  /* 0x03002806083f75b2 */ /* 0x0001220008000100 */
[----:B------:R0:W0:Y:S01]  /*0290*/  SYNCS.EXCH.64 URZ, [UR8+0x30010], UR4 ;  /* 0x03001004083f75b2 */ /* 0x0000220008000100 */
[----:B------:R0:W0:Y:S01]  /*02a0*/  SYNCS.EXCH.64 URZ, [UR8+0x30030], UR6 ;  /* 0x03003006083f75b2 */ /* 0x0000220008000100 */
[----:B------:R0:W0:Y:S01]  /*02b0*/  SYNCS.EXCH.64 URZ, [UR8+0x30018], UR4 ;  /* 0x03001804083f75b2 */ /* 0x0000220008000100 */
[----:B------:R0:W0:Y:S01]  /*02c0*/  SYNCS.EXCH.64 URZ, [UR8+0x30038], UR6 ;  /* 0x03003806083f75b2 */ /* 0x0000220008000100 */
[----:B------:R-:W-:Y:S01]  /*02d0*/  NOP ;  /* 0x0000000000007918 */ /* 0x000fe20000000000 */
.L_x_2:
[----:B0-----:R-:W-:Y:S01]  /*02e0*/  ULDC.64 UR4, c[0x0][0x618] ;  /* 0x0001860000047ab9 */ /* 0x001fe20000000a00 */
[----:B------:R-:W-:Y:S01]  /*02f0*/  LOP3.LUT R3, R3, 0xfffffffc, RZ, 0xc0, !PT ;  /* 0xfffffffc03037812 */ /* 0x000fe200078ec0ff */
[----:B------:R-:W-:Y:S01]  /*0300*/  NOP ;  /* 0x0000000000007918 */ /* 0x000fe20000000000 */
[----:B------:R-:W-:Y:S01]  /*0310*/  ISETP.NE.U32.AND P0, PT, RZ, UR4, PT ;  /* 0x00000004ff007c0c */ /* 0x000fe2000bf05070 */
[----:B------:R-:W-:Y:S01]  /*0320*/  NOP ;  /* 0x0000000000007918 */ /* 0x000fe20000000000 */
[----:B-1234-:R-:W-:Y:S01]  /*0330*/  BAR.SYNC.DEFER_BLOCKING 0x0 ;  /* 0x0000000000007b1d */ /* 0x01efe20000010000 */
[----:B------:R-:W-:Y:S01]  /*0340*/  IMAD.IADD R6, R2, 0x1, -R3 ;  /* 0x0000000102067824 */ /* 0x000fe200078e0a03 */
[----:B------:R-:W-:Y:S02]  /*0350*/  ISETP.NE.AND.EX P0, PT, RZ, UR5, PT, P0 ;  /* 0x00000005ff007c0c */ /* 0x000fe4000bf05300 */
[C---:B------:R-:W-:Y:S02]  /*0360*/  ISETP.NE.AND P2, PT, R7.reuse, 0x1, PT ;  /* 0x000000010700780c */ /* 0x040fe40003f45270 */
[----:B------:R-:W-:Y:S01]  /*0370*/  LOP3.LUT P1, RZ, R7, R6, RZ, 0xfc, !PT ;  /* 0x0000000607ff7212 */ /* 0x000fe2000782fcff */
[----:B------:R-:W-:-:S03]  /*0380*/  ULDC.64 UR10, c[0x0][0x208] ;  /* 0x00008200000a7ab9 */ /* 0x000fc60000000a00 */
[----:B------:R-:W-:-:S04]  /*0390*/  SEL R2, RZ, 0x1, P1 ;  /* 0x00000001ff027807 */ /* 0x000fc80000800000 */
[----:B------:R-:W-:Y:S01]  /*03a0*/  SEL R2, R2, 0x2, P2 ;  /* 0x0000000202027807 */ /* 0x000fe20001000000 */
[----:B------:R-:W-:Y:S06]  /*03b0*/  @!P0 BRA `(.L_x_3) ;  /* 0x00000000001c8947 */ /* 0x000fec0003800000 */
[----:B------:R-:W0:Y:S02]  /*03c0*/  LDC.64 R4, c[0x0][0x618] ;  /* 0x00018600ff047b82 */ /* 0x000e240000000a00 */
[----:B0-----:R-:W2:Y:S02]  /*03d0*/  LDG.E.64 R4, desc[UR10][R4.64] ;  /* 0x0000000a04047981 */ /* 0x001ea4000c1e1b00 */
[----:B--2---:R-:W-:-:S04]  /*03e0*/  ISETP.NE.U32.AND P0, PT, R4, RZ, PT ;  /* 0x000000ff0400720c */ /* 0x004fc80003f05070 */
[----:B------:R-:W-:-:S13]  /*03f0*/  ISETP.NE.AND.EX P0, PT, R5, RZ, PT, P0 ;  /* 0x000000ff0500720c */ /* 0x000fda0003f05300 */
[----:B------:R-:W-:Y:S05]  /*0400*/  @!P0 BRA `(.L_x_3) ;  /* 0x0000000000088947 */ /* 0x000fea0003800000 */
[----:B------:R2:W5:Y:S01]  /*0410*/  LD.E R0, desc[UR10][R4.64] ;  /* 0x0000000a04007980 */ /* 0x000562000c101900 */
[----:B------:R-:W-:Y:S05]  /*0420*/  BRA `(.L_x_4) ;  /* 0x0000000000207947 */ /* 0x000fea0003800000 */
.L_x_3:
[----:B------:R-:W-:Y:S02]  /*0430*/  ULDC.64 UR4, c[0x0][0x608] ;  /* 0x0001820000047ab9 */ /* 0x000fe40000000a00 */
[----:B------:R-:W-:-:S04]  /*0440*/  ISETP.NE.U32.AND P0, PT, RZ, UR4, PT ;  /* 0x00000004ff007c0c */ /* 0x000fc8000bf05070 */
[----:B------:R-:W-:-:S13]  /*0450*/  ISETP.NE.AND.EX P0, PT, RZ, UR5, PT, P0 ;  /* 0x00000005ff007c0c */ /* 0x000fda000bf05300 */
[----:B------:R-:W-:Y:S05]  /*0460*/  @!P0 BRA `(.L_x_5) ;  /* 0x00000000000c8947 */ /* 0x000fea0003800000 */
[----:B------:R-:W0:Y:S02]  /*0470*/  LDC.64 R4, c[0x0][0x608] ;  /* 0x00018200ff047b82 */ /* 0x000e240000000a00 */
[----:B0-----:R1:W5:Y:S01]  /*0480*/  LDG.E R0, desc[UR10][R4.64] ;  /* 0x0000000a04007981 */ /* 0x001362000c1e1900 */
[----:B------:R-:W-:Y:S05]  /*0490*/  BRA `(.L_x_4) ;  /* 0x0000000000047947 */ /* 0x000fea0003800000 */
.L_x_5:
[----:B------:R-:W0:Y:S02]  /*04a0*/  LDC R0, c[0x0][0x600] ;  /* 0x00018000ff007b82 */ /* 0x000e240000000800 */
.L_x_4:
[----:B------:R-:W-:Y:S02]  /*04b0*/  ULDC.64 UR4, c[0x0][0x620] ;  /* 0x0001880000047ab9 */ /* 0x000fe40000000a00 */
[----:B------:R-:W-:-:S04]  /*04c0*/  ISETP.NE.U32.AND P0, PT, RZ, UR4, PT ;  /* 0x00000004ff007c0c */ /* 0x000fc8000bf05070 */
[----:B------:R-:W-:-:S13]  /*04d0*/  ISETP.NE.AND.EX P0, PT, RZ, UR5, PT, P0 ;  /* 0x00000005ff007c0c */ /* 0x000fda000bf05300 */
[----:B------:R-:W-:Y:S05]  /*04e0*/  @!P0 BRA `(.L_x_6) ;  /* 0x00000000001c8947 */ /* 0x000fea0003800000 */
[----:B-12---:R-:W1:Y:S02]  /*04f0*/  LDC.64 R4, c[0x0][0x620] ;  /* 0x00018800ff047b82 */ /* 0x006e640000000a00 */
[----:B-1----:R-:W2:Y:S02]  /*0500*/  LDG.E.64 R4, desc[UR10][R4.64] ;  /* 0x0000000a04047981 */ /* 0x002ea4000c1e1b00 */
[----:B--2---:R-:W-:-:S04]  /*0510*/  ISETP.NE.U32.AND P0, PT, R4, RZ, PT ;  /* 0x000000ff0400720c */ /* 0x004fc80003f05070 */
[----:B------:R-:W-:-:S13]  /*0520*/  ISETP.NE.AND.EX P0, PT, R5, RZ, PT, P0 ;  /* 0x000000ff0500720c */ /* 0x000fda0003f05300 */
[----:B------:R-:W-:Y:S05]  /*0530*/  @!P0 BRA `(.L_x_6) ;  /* 0x0000000000088947 */ /* 0x000fea0003800000 */
[----:B------:R1:W5:Y:S01]  /*0540*/  LD.E R3, desc[UR10][R4.64] ;  /* 0x0000000a04037980 */ /* 0x000362000c101900 */
[----:B------:R-:W-:Y:S05]  /*0550*/  BRA `(.L_x_7) ;  /* 0x0000000000207947 */ /* 0x000fea0003800000 */
.L_x_6:
[----:B------:R-:W-:Y:S02]  /*0560*/  ULDC.64 UR4, c[0x0][0x610] ;  /* 0x0001840000047ab9 */ /* 0x000fe40000000a00 */
[----:B------:R-:W-:-:S04]  /*0570*/  ISETP.NE.U32.AND P0, PT, RZ, UR4, PT ;  /* 0x00000004ff007c0c */ /* 0x000fc8000bf05070 */
[----:B------:R-:W-:-:S13]  /*0580*/  ISETP.NE.AND.EX P0, PT, RZ, UR5, PT, P0 ;  /* 0x00000005ff007c0c */ /* 0x000fda000bf05300 */
[----:B------:R-:W-:Y:S05]  /*0590*/  @!P0 BRA `(.L_x_8) ;  /* 0x00000000000c8947 */ /* 0x000fea0003800000 */
[----:B-12---:R-:W1:Y:S02]  /*05a0*/  LDC.64 R4, c[0x0][0x610] ;  /* 0x00018400ff047b82 */ /* 0x006e640000000a00 */
[----:B-1----:R4:W5:Y:S01]  /*05b0*/  LDG.E R3, desc[UR10][R4.64] ;  /* 0x0000000a04037981 */ /* 0x002962000c1e1900 */
[----:B------:R-:W-:Y:S05]  /*05c0*/  BRA `(.L_x_7) ;  /* 0x0000000000047947 */ /* 0x000fea0003800000 */
.L_x_8:
[----:B------:R-:W3:Y:S02]  /*05d0*/  LDC R3, c[0x0][0x604] ;  /* 0x00018100ff037b82 */ /* 0x000ee40000000800 */
.L_x_7:
[----:B-12-4-:R-:W1:Y:S01]  /*05e0*/  LDC R4, c[0x0][0x3e8] ;  /* 0x0000fa00ff047b82 */ /* 0x016e620000000800 */
[----:B------:R-:W-:Y:S01]  /*05f0*/  ULDC UR4, c[0x0][0x3dc] ;  /* 0x0000f70000047ab9 */ /* 0x000fe20000000800 */
[----:B------:R-:W2:Y:S01]  /*0600*/  S2R R5, SR_CTAID.X ;  /* 0x0000000000057919 */ /* 0x000ea20000002500 */
[----:B------:R-:W-:Y:S01]  /*0610*/  UIADD3 UR4, UR4, 0x3f, URZ ;  /* 0x0000003f04047890 */ /* 0x000fe2000fffe03f */
[----:B------:R-:W-:Y:S01]  /*0620*/  ISETP.NE.AND P0, PT, R7, RZ, PT ;  /* 0x000000ff0700720c */ /* 0x000fe20003f05270 */
[----:B------:R-:W-:Y:S01]  /*0630*/  ULDC.64 UR6, c[0x0][0x3e0] ;  /* 0x0000f80000067ab9 */ /* 0x000fe20000000a00 */
[----:B------:R-:W4:Y:S01]  /*0640*/  S2R R9, SR_CTAID.Y ;  /* 0x0000000000097919 */ /* 0x000f220000002600 */
[----:B------:R-:W-:Y:S02]  /*0650*/  USHF.R.S32.HI UR5, URZ, 0x1f, UR4 ;  /* 0x0000001f3f057899 */ /* 0x000fe40008011404 */
[----:B------:R-:W-:Y:S02]  /*0660*/  UIMAD UR6, UR7, UR6, URZ ;  /* 0x00000006070672a4 */ /* 0x000fe4000f8e023f */
[----:B------:R-:W-:-:S04]  /*0670*/  ULEA.HI UR5, UR5, UR4, URZ, 0x6 ;  /* 0x0000000405057291 */ /* 0x000fc8000f8f303f */
[----:B------:R-:W-:-:S06]  /*0680*/  USHF.R.S32.HI UR8, URZ, 0x6, UR5 ;  /* 0x000000063f087899 */ /* 0x000fcc0008011405 */
[----:B------:R-:W-:Y:S02]  /*0690*/  IMAD.U32 R17, RZ, RZ, UR8 ;  /* 0x00000008ff117e24 */ /* 0x000fe4000f8e00ff */
[----:B-1----:R-:W-:-:S04]  /*06a0*/  IMAD R4, R4, UR6, RZ ;  /* 0x0000000604047c24 */ /* 0x002fc8000f8e02ff */
[----:B------:R-:W-:Y:S01]  /*06b0*/  IMAD R4, R4, UR8, RZ ;  /* 0x0000000804047c24 */ /* 0x000fe2000f8e02ff */
[----:B--2-4-:R-:W-:Y:S06]  /*06c0*/  @!P0 BRA `(.L_x_9) ;  /* 0x0000004c00a88947 */ /* 0x014fec0003800000 */
[----:B------:R-:W-:-:S13]  /*06d0*/  ISETP.NE.AND P0, PT, R7, 0x1, PT ;  /* 0x000000010700780c */ /* 0x000fda0003f05270 */
[----:B------:R-:W-:Y:S05]  /*06e0*/  @P0 EXIT ;  /* 0x000000000000094d */ /* 0x000fea0003800000 */
[----:B------:R-:W-:Y:S01]  /*06f0*/  ISETP.GE.AND P0, PT, R4, 0x1, PT ;  /* 0x000000010400780c */ /* 0x000fe20003f06270 */
[----:B------:R-:W-:Y:S01]  /*0700*/  UMOV UR5, URZ ;  /* 0x0000003f00057c82 */ /* 0x000fe20008000000 */
[----:B------:R-:W-:Y:S02]  /*0710*/  CS2R R86, SRZ ;  /* 0x0000000000567805 */ /* 0x000fe4000001ff00 */
[----:B------:R-:W-:Y:S02]  /*0720*/  CS2R R24, SRZ ;  /* 0x0000000000187805 */ /* 0x000fe4000001ff00 */
[----:B------:R-:W-:Y:S02]  /*0730*/  CS2R R26, SRZ ;  /* 0x00000000001a7805 */ /* 0x000fe4000001ff00 */
[----:B------:R-:W-:Y:S02]  /*0740*/  CS2R R28, SRZ ;  /* 0x00000000001c7805 */ /* 0x000fe4000001ff00 */
[----:B------:R-:W-:-:S02]  /*0750*/  CS2R R30, SRZ ;  /* 0x00000000001e7805 */ /* 0x000fc4000001ff00 */
[----:B------:R-:W-:Y:S02]  /*0760*/  CS2R R32, SRZ ;  /* 0x0000000000207805 */ /* 0x000fe4000001ff00 */
        /* <DEDUP_REMOVED lines=25> */
[----:B------:R-:W-:Y:S01]  /*0900*/  CS2R R84, SRZ ;  /* 0x0000000000547805 */ /* 0x000fe2000001ff00 */
[----:B------:R-:W-:Y:S06]  /*0910*/  @!P0 BRA `(.L_x_10) ;  /* 0x0000000000f88947 */ /* 0x000fec0003800000 */
[----:B------:R-:W-:-:S04]  /*0920*/  LOP3.LUT R5, R2, 0x1, RZ, 0xfc, !PT ;  /* 0x0000000102057812 */ /* 0x000fc800078efcff */
[----:B------:R-:W-:-:S13]  /*0930*/  ISETP.NE.AND P1, PT, R5, 0x3, PT ;  /* 0x000000030500780c */ /* 0x000fda0003f25270 */
[----:B------:R-:W-:Y:S05]  /*0940*/  @!P1 BRA `(.L_x_11) ;  /* 0x0000000000049947 */ /* 0x000fea0003800000 */
[----:B------:R-:W-:Y:S01]  /*0950*/  BPT.TRAP 0x1 ;  /* 0x000000040000795c */ /* 0x000fe20000300000 */
.L_x_11:
[----:B------:R-:W1:Y:S01]  /*0960*/  S2UR UR5, SR_CgaCtaId ;  /* 0x00000000000579c3 */ /* 0x000e620000008800 */
[----:B------:R-:W-:Y:S01]  /*0970*/  SHF.L.U32 R5, RZ, 0x1f, RZ ;  /* 0x0000001fff057819 */ /* 0x000fe200000006ff */
[----:B------:R-:W-:Y:S02]  /*0980*/  UMOV UR4, 0x400 ;  /* 0x0000040000047882 */ /* 0x000fe40000000000 */
[----:B-1----:R-:W-:-:S12]  /*0990*/  ULEA UR4, UR5, UR4, 0x18 ;  /* 0x0000000405047291 */ /* 0x002fd8000f8ec03f */
.L_x_12:
[----:B-1----:R-:W-:-:S04]  /*09a0*/  IMAD.U32 R6, RZ, RZ, UR4 ;  /* 0x00000004ff067e24 */ /* 0x002fc8000f8e00ff */
[----:B------:R1:W2:Y:S03]  /*09b0*/  SYNCS.PHASECHK.TRANS64.TRYWAIT P1, [R6+URZ+0x30000], R5 ;  /* 0x03000005060075a7 */ /* 0x0002a6000802017f */
[----:B--2---:R-:W-:Y:S05]  /*09c0*/  @!P1 NANOSLEEP.SYNCS 0x989680 ;  /* 0x009896800000995d */ /* 0x004fea0003900000 */
[----:B------:R-:W2:Y:S02]  /*09d0*/  @!P1 SYNCS.PHASECHK.TRANS64 P1, [R6+URZ+0x30000], R5 ;  /* 0x03000005060095a7 */ /* 0x000ea4000802007f */
[----:B--2---:R-:W-:Y:S05]  /*09e0*/  @!P1 BRA `(.L_x_12) ;  /* 0xfffffffc00ec9947 */ /* 0x004fea000383ffff */
[----:B------:R-:W-:Y:S01]  /*09f0*/  UIADD3 UR5, UR4, 0x10000, URZ ;  /* 0x0001000004057890 */ /* 0x000fe2000fffe03f */
[----:B------:R-:W-:Y:S01]  /*0a00*/  WARPGROUP.ARRIVE ;  /* 0x00000000000079c5 */ /* 0x000fe20000000000 */
[----:B------:R-:W-:Y:S02]  /*0a10*/  USHF.R.U32.HI UR4, URZ, 0x4, UR4 ;  /* 0x000000043f047899 */ /* 0x000fe40008011604 */
[----:B------:R-:W-:Y:S02]  /*0a20*/  USHF.R.U32.HI UR5, URZ, 0x4, UR5 ;  /* 0x000000043f057899 */ /* 0x000fe40008011605 */
[----:B------:R-:W-:Y:S02]  /*0a30*/  ULOP3.LUT UR4, UR4, 0x3fff, URZ, 0xc0, !UPT ;  /* 0x00003fff04047892 */ /* 0x000fe4000f8ec03f */
[----:B------:R-:W-:Y:S02]  /*0a40*/  ULOP3.LUT UR5, UR5, 0x3fff, URZ, 0xc0, !UPT ;  /* 0x00003fff05057892 */ /* 0x000fe4000f8ec03f */
[----:B------:R-:W-:-:S02]  /*0a50*/  ULOP3.LUT UR9, UR4, 0x10000, URZ, 0xfc, !UPT ;  /* 0x0001000004097892 */ /* 0x000fc4000f8efc3f */
[----:B------:R-:W-:Y:S01]  /*0a60*/  ULOP3.LUT UR8, UR5, 0x10000, URZ, 0xfc, !UPT ;  /* 0x0001000005087892 */ /* 0x000fe2000f8efc3f */
[----:B------:R-:W-:Y:S02]  /*0a70*/  UMOV UR7, 0x40000080 ;  /* 0x4000008000077882 */ /* 0x000fe40000000000 */
[----:B------:R-:W-:Y:S02]  /*0a80*/  UMOV UR5, 0x40000080 ;  /* 0x4000008000057882 */ /* 0x000fe40000000000 */
[----:B------:R-:W-:Y:S02]  /*0a90*/  UMOV UR4, UR9 ;  /* 0x0000000900047c82 */ /* 0x000fe40008000000 */
[----:B------:R-:W-:Y:S02]  /*0aa0*/  UMOV UR6, UR8 ;  /* 0x0000000800067c82 */ /* 0x000fe40008000000 */
[----:B------:R-:W-:Y:S01]  /*0ab0*/  HGMMA.64x128x8.F32.TF32 R24, gdesc[UR4], RZ, !UPT ;  /* 0x05e00000041879f0 */ /* 0x000fe2000c7028ff */
[----:B------:R-:W-:-:S02]  /*0ac0*/  UIADD3 UR4, UR9, 0x2, URZ ;  /* 0x0000000209047890 */ /* 0x000fc4000fffe03f */
[----:B------:R-:W-:Y:S01]  /*0ad0*/  UIADD3 UR6, UR8, 0x2, URZ ;  /* 0x0000000208067890 */ /* 0x000fe2000fffe03f */
[----:B------:R-:W-:Y:S01]  /*0ae0*/  UMOV UR5, 0x40000080 ;  /* 0x4000008000057882 */ /* 0x000fe20000000000 */
[----:B------:R-:W-:-:S07]  /*0af0*/  UMOV UR7, 0x40000080 ;  /* 0x4000008000077882 */ /* 0x000fce0000000000 */
[----:B------:R-:W-:Y:S01]  /*0b00*/  HGMMA.64x128x8.F32.TF32 R24, gdesc[UR4], R24 ;  /* 0x05e00000041879f0 */ /* 0x000fe20008702818 */
[----:B------:R-:W-:Y:S02]  /*0b10*/  UIADD3 UR4, UR9, 0x4, URZ ;  /* 0x0000000409047890 */ /* 0x000fe4000fffe03f */
        /* <DEDUP_REMOVED lines=28> */
[----:B------:R-:W-:Y:S01]  /*0ce0*/  HGMMA.64x128x8.F32.TF32 R24, gdesc[UR4], R24, gsb0 ;  /* 0x05e00000041879f0 */ /* 0x000fe20008002818 */
[----:B------:R-:W-:-:S05]  /*0cf0*/  UMOV UR5, 0x1 ;  /* 0x0000000100057882 */ /* 0x000fca0000000000 */
.L_x_10:
[----:B-1----:R-:W-:-:S05]  /*0d00*/  VIMNMX R5, R4, 0x1, PT ;  /* 0x0000000104057848 */ /* 0x002fca0003fe0100 */
[----:B------:R-:W-:-:S05]  /*0d10*/  IMAD.IADD R5, R4, 0x1, -R5 ;  /* 0x0000000104057824 */ /* 0x000fca00078e0a05 */
[----:B------:R-:W-:-:S13]  /*0d20*/  ISETP.GE.AND P1, PT, R5, 0x1, PT ;  /* 0x000000010500780c */ /* 0x000fda0003f26270 */
[----:B------:R-:W-:Y:S05]  /*0d30*/  @!P1 BRA `(.L_x_13) ;  /* 0x0000000400689947 */ /* 0x000fea0003800000 */
[----:B------:R-:W1:Y:S01]  /*0d40*/  S2UR UR4, SR_CgaCtaId ;  /* 0x00000000000479c3 */ /* 0x000e620000008800 */
[----:B------:R-:W-:Y:S01]  /*0d50*/  UMOV UR6, 0x400 ;  /* 0x0000040000067882 */ /* 0x000fe20000000000 */
[----:B------:R-:W-:Y:S01]  /*0d60*/  LOP3.LUT R9, R2, 0x1, RZ, 0xfc, !PT ;  /* 0x0000000102097812 */ /* 0x000fe200078efcff */
[----:B------:R-:W-:Y:S01]  /*0d70*/  IMAD.MOV.U32 R8, RZ, RZ, RZ ;  /* 0x000000ffff087224 */ /* 0x000fe200078e00ff */
[----:B------:R-:W-:Y:S01]  /*0d80*/  UISETP.NE.U32.AND UP0, UPT, UR5, URZ, UPT ;  /* 0x0000003f0500728c */ /* 0x000fe2000bf05070 */
[----:B------:R-:W-:Y:S01]  /*0d90*/  IMAD.MOV.U32 R4, RZ, RZ, R5 ;  /* 0x000000ffff047224 */ /* 0x000fe200078e0005 */
[----:B-1----:R-:W-:-:S04]  /*0da0*/  ULEA UR6, UR4, UR6, 0x18 ;  /* 0x0000000604067291 */ /* 0x002fc8000f8ec03f */
[----:B------:R-:W-:Y:S02]  /*0db0*/  UIADD3 UR7, UR6, 0x10000, URZ ;  /* 0x0001000006077890 */ /* 0x000fe4000fffe03f */
[----:B------:R-:W-:Y:S02]  /*0dc0*/  USHF.R.U32.HI UR4, URZ, 0x4, UR6 ;  /* 0x000000043f047899 */ /* 0x000fe40008011606 */
[----:B------:R-:W-:Y:S02]  /*0dd0*/  USHF.R.U32.HI UR7, URZ, 0x4, UR7 ;  /* 0x000000043f077899 */ /* 0x000fe40008011607 */
[----:B------:R-:W-:Y:S02]  /*0de0*/  ULOP3.LUT UR4, UR4, 0x3fff, URZ, 0xc0, !UPT ;  /* 0x00003fff04047892 */ /* 0x000fe4000f8ec03f */
[----:B------:R-:W-:Y:S02]  /*0df0*/  ULOP3.LUT UR8, UR7, 0x3fff, URZ, 0xc0, !UPT ;  /* 0x00003fff07087892 */ /* 0x000fe4000f8ec03f */
[----:B------:R-:W-:-:S02]  /*0e00*/  ULOP3.LUT UR7, UR4, 0x10000, URZ, 0xfc, !UPT ;  /* 0x0001000004077892 */ /* 0x000fc4000f8efc3f */
[----:B------:R-:W-:Y:S01]  /*0e10*/  ULOP3.LUT UR8, UR8, 0x10000, URZ, 0xfc, !UPT ;  /* 0x0001000008087892 */ /* 0x000fe2000f8efc3f */
[----:B------:R-:W-:-:S11]  /*0e20*/  UMOV UR4, URZ ;  /* 0x0000003f00047c82 */ /* 0x000fd60008000000 */
.L_x_18:
[----:B------:R-:W-:-:S13]  /*0e30*/  ISETP.NE.AND P2, PT, R9, 0x3, PT ;  /* 0x000000030900780c */ /* 0x000fda0003f45270 */
[----:B-1----:R-:W-:Y:S05]  /*0e40*/  @!P2 BRA `(.L_x_14) ;  /* 0x000000000004a947 */ /* 0x002fea0003800000 */
[----:B------:R-:W-:Y:S01]  /*0e50*/  BPT.TRAP 0x1 ;  /* 0x000000040000795c */ /* 0x000fe20000300000 */
.L_x_14:
[----:B------:R-:W-:Y:S01]  /*0e60*/  SHF.L.U32 R6, R8, 0x1f, RZ ;  /* 0x0000001f08067819 */ /* 0x000fe200000006ff */
[----:B------:R-:W-:-:S12]  /*0e70*/  ULEA UR9, UR5, UR6, 0x3 ;  /* 0x0000000605097291 */ /* 0x000fd8000f8e183f */
.L_x_15:
[----:B-1----:R-:W-:-:S04]  /*0e80*/  IMAD.U32 R7, RZ, RZ, UR9 ;  /* 0x00000009ff077e24 */ /* 0x002fc8000f8e00ff */
[----:B------:R1:W2:Y:S03]  /*0e90*/  SYNCS.PHASECHK.TRANS64.TRYWAIT P1, [R7+URZ+0x30000], R6 ;  /* 0x03000006070075a7 */ /* 0x0002a6000802017f */
[----:B--2---:R-:W-:Y:S05]  /*0ea0*/  @!P1 NANOSLEEP.SYNCS 0x989680 ;  /* 0x009896800000995d */ /* 0x004fea0003900000 */
[----:B------:R-:W2:Y:S02]  /*0eb0*/  @!P1 SYNCS.PHASECHK.TRANS64 P1, [R7+URZ+0x30000], R6 ;  /* 0x03000006070095a7 */ /* 0x000ea4000802007f */
[----:B--2---:R-:W-:Y:S05]  /*0ec0*/  @!P1 BRA `(.L_x_15) ;  /* 0xfffffffc00ec9947 */ /* 0x004fea000383ffff */
[----:B------:R-:W-:Y:S01]  /*0ed0*/  ULEA UR9, UR5, UR7, 0xa ;  /* 0x0000000705097291 */ /* 0x000fe2000f8e503f */
[----:B------:R-:W-:Y:S01]  /*0ee0*/  WARPGROUP.ARRIVE ;  /* 0x00000000000079c5 */ /* 0x000fe20000000000 */
[----:B------:R-:W-:Y:S01]  /*0ef0*/  ULEA UR16, UR5, UR8, 0xb ;  /* 0x0000000805107291 */ /* 0x000fe2000f8e583f */
[----:B------:R-:W-:Y:S01]  /*0f00*/  UMOV UR13, 0x40000080 ;  /* 0x40000080000d7882 */ /* 0x000fe20000000000 */
[----:B------:R-:W-:-:S03]  /*0f10*/  UMOV UR15, 0x40000080 ;  /* 0x40000080000f7882 */ /* 0x000fc60000000000 */
[----:B------:R-:W-:Y:S02]  /*0f20*/  UMOV UR12, UR9 ;  /* 0x00000009000c7c82 */ /* 0x000fe40008000000 */
[----:B------:R-:W-:Y:S02]  /*0f30*/  UMOV UR14, UR16 ;  /* 0x00000010000e7c82 */ /* 0x000fe40008000000 */
[----:B------:R-:W-:Y:S01]  /*0f40*/  HGMMA.64x128x8.F32.TF32 R24, gdesc[UR12], R24, UP0 ;  /* 0x05e000000c1879f0 */ /* 0x000fe2000bf02818 */
        /* <DEDUP_REMOVED lines=34> */
[----:B------:R-:W-:Y:S03]  /*1170*/  HGMMA.64x128x8.F32.TF32 R24, gdesc[UR12], R24, gsb0 ;  /* 0x05e000000c1879f0 */ /* 0x000fe60008002818 */
[----:B------:R-:W-:Y:S02]  /*1180*/  WARPGROUP.DEPBAR.LE gsb0, 0x1 ;  /* 0x00008000000079c5 */ /* 0x000fe40000010100 */
[----:B------:R-:W-:Y:S05]  /*1190*/  @!P2 BRA `(.L_x_16) ;  /* 0x000000000004a947 */ /* 0x000fea0003800000 */
[----:B------:R-:W-:Y:S01]  /*11a0*/  BPT.TRAP 0x1 ;  /* 0x000000040000795c */ /* 0x000fe20000300000 */
.L_x_16:
[----:B------:R-:W-:Y:S01]  /*11b0*/  ULEA UR9, UR4, UR6, 0x3 ;  /* 0x0000000604097291 */ /* 0x000fe2000f8e183f */
[----:B------:R-:W-:-:S03]  /*11c0*/  ISETP.GT.U32.AND P1, PT, R2, 0x1, PT ;  /* 0x000000010200780c */ /* 0x000fc60003f24070 */
[----:B------:R-:W-:-:S04]  /*11d0*/  UIADD3 UR9, UR9, 0x30020, URZ ;  /* 0x0003002009097890 */ /* 0x000fc8000fffe03f */
[----:B------:R-:W-:-:S09]  /*11e0*/  UPRMT UR9, URZ, 0x654, UR9 ;  /* 0x000006543f097896 */ /* 0x000fd20008000009 */
[----:B------:R-:W-:Y:S01]  /*11f0*/  SYNCS.ARRIVE.TRANS64.RED.A1T0 RZ, [UR9], RZ ;  /* 0x000000ffffff79a7 */ /* 0x000fe20008100409 */
[----:B------:R-:W-:Y:S05]  /*1200*/  @P1 BRA `(.L_x_17) ;  /* 0x0000000000041947 */ /* 0x000fea0003800000 */
[----:B------:R-:W-:Y:S01]  /*1210*/  BPT.TRAP 0x1 ;  /* 0x000000040000795c */ /* 0x000fe20000300000 */
.L_x_17:
[----:B------:R-:W-:Y:S01]  /*1220*/  UIADD3 UR5, UR5, 0x1, URZ ;  /* 0x0000000105057890 */ /* 0x000fe2000fffe03f */
[C---:B------:R-:W-:Y:S01]  /*1230*/  ISETP.GT.AND P1, PT, R4.reuse, 0x1, PT ;  /* 0x000000010400780c */ /* 0x040fe20003f24270 */
[----:B------:R-:W-:Y:S01]  /*1240*/  UIADD3 UR4, UR4, 0x1, URZ ;  /* 0x0000000104047890 */ /* 0x000fe2000fffe03f */
[----:B------:R-:W-:Y:S01]  /*1250*/  VIADD R4, R4, 0xffffffff ;  /* 0xffffffff04047836 */ /* 0x000fe20000000000 */
[----:B------:R-:W-:Y:S02]  /*1260*/  UISETP.NE.AND UP0, UPT, UR5, 0x4, UPT ;  /* 0x000000040500788c */ /* 0x000fe4000bf05270 */
[----:B------:R-:W-:Y:S02]  /*1270*/  UISETP.NE.AND UP1, UPT, UR4, 0x4, UPT ;  /* 0x000000040400788c */ /* 0x000fe4000bf25270 */
[----:B------:R-:W-:Y:S02]  /*1280*/  USEL UR9, URZ, 0x1, UP0 ;  /* 0x000000013f097887 */ /* 0x000fe40008000000 */
[----:B------:R-:W-:-:S02]  /*1290*/  USEL UR5, UR5, URZ, UP0 ;  /* 0x0000003f05057287 */ /* 0x000fc40008000000 */
[----:B------:R-:W-:Y:S02]  /*12a0*/  USEL UR4, UR4, URZ, UP1 ;  /* 0x0000003f04047287 */ /* 0x000fe40008800000 */
[----:B------:R-:W-:Y:S01]  /*12b0*/  UPLOP3.LUT UP0, UPT, UPT, UPT, UPT, 0x80, 0x0 ;  /* 0x000000000000789c */ /* 0x000fe20003f0f070 */
[----:B------:R-:W-:Y:S01]  /*12c0*/  LOP3.LUT R8, R8, UR9, RZ, 0x3c, !PT ;  /* 0x0000000908087c12 */ /* 0x000fe2000f8e3cff */
[----:B------:R-:W-:Y:S09]  /*12d0*/  @P1 BRA `(.L_x_18) ;  /* 0xfffffff800d41947 */ /* 0x000ff2000383ffff */
.L_x_13:
[----:B------:R-:W-:Y:S02]  /*12e0*/  WARPGROUP.DEPBAR.LE gsb0, 0x0 ;  /* 0x00008000000079c5 */ /* 0x000fe40000010000 */
[----:B------:R-:W-:Y:S05]  /*12f0*/  @!P0 BRA `(.L_x_19) ;  /* 0x00000000003c8947 */ /* 0x000fea0003800000 */
[----:B------:R-:W-:-:S04]  /*1300*/  LOP3.LUT R4, R2, 0x1, RZ, 0xfc, !PT ;  /* 0x0000000102047812 */ /* 0x000fc800078efcff */
[----:B------:R-:W-:-:S13]  /*1310*/  ISETP.NE.AND P0, PT, R4, 0x3, PT ;  /* 0x000000030400780c */ /* 0x000fda0003f05270 */
[----:B------:R-:W-:Y:S05]  /*1320*/  @!P0 BRA `(.L_x_20) ;  /* 0x0000000000048947 */ /* 0x000fea0003800000 */
[----:B------:R-:W-:Y:S01]  /*1330*/  BPT.TRAP 0x1 ;  /* 0x000000040000795c */ /* 0x000fe20000300000 */
.L_x_20:
[----:B-1----:R-:W1:Y:S01]  /*1340*/  S2R R7, SR_CgaCtaId ;  /* 0x0000000000077919 */ /* 0x002e620000008800 */
[----:B------:R-:W-:Y:S01]  /*1350*/  IMAD.SHL.U32 R5, R5, 0x8, RZ ;  /* 0x0000000805057824 */ /* 0x000fe200078e00ff */
[----:B------:R-:W-:Y:S02]  /*1360*/  MOV R4, 0x400 ;  /* 0x0000040000047802 */ /* 0x000fe40000000f00 */
[----:B------:R-:W-:Y:S02]  /*1370*/  ISETP.GT.U32.AND P0, PT, R2, 0x1, PT ;  /* 0x000000010200780c */ /* 0x000fe40003f04070 */
[----:B------:R-:W-:Y:S02]  /*1380*/  LOP3.LUT R5, R5, 0x18, RZ, 0xc0, !PT ;  /* 0x0000001805057812 */ /* 0x000fe400078ec0ff */
[----:B-1----:R-:W-:-:S04]  /*1390*/  LEA R4, R7, R4, 0x18 ;  /* 0x0000000407047211 */ /* 0x002fc800078ec0ff */
[----:B------:R-:W-:-:S04]  /*13a0*/  IADD3 R5, R4, 0x30020, R5 ;  /* 0x0003002004057810 */ /* 0x000fc80007ffe005 */
[----:B------:R-:W-:-:S04]  /*13b0*/  PRMT R5, RZ, 0x654, R5 ;  /* 0x00000654ff057816 */ /* 0x000fc80000000005 */
[----:B------:R2:W-:Y:S01]  /*13c0*/  SYNCS.ARRIVE.TRANS64.RED.A1T0 RZ, [R5+URZ], RZ ;  /* 0x000000ff05ff79a7 */ /* 0x0005e2000810043f */
[----:B------:R-:W-:Y:S05]  /*13d0*/  @P0 BRA `(.L_x_19) ;  /* 0x0000000000040947 */ /* 0x000fea0003800000 */
[----:B------:R-:W-:Y:S01]  /*13e0*/  BPT.TRAP 0x1 ;  /* 0x000000040000795c */ /* 0x000fe20000300000 */
.L_x_19:
[----:B--2---:R-:W2:Y:S01]  /*13f0*/  S2R R5, SR_TID.X ;  /* 0x0000000000057919 */ /* 0x004ea20000002100 */
[----:B------:R-:W-:Y:S01]  /*1400*/  ULDC.64 UR4, c[0x0][0x280] ;  /* 0x0000a00000047ab9 */ /* 0x000fe20000000a00 */
[----:B------:R-:W4:Y:S01]  /*1410*/  S2R R4, SR_CTAID.Y ;  /* 0x0000000000047919 */ /* 0x000f220000002600 */
[----:B------:R-:W0:Y:S01]  /*1420*/  S2R R15, SR_CTAID.X ;  /* 0x00000000000f7919 */ /* 0x000e220000002500 */
[----:B--2---:R-:W-:-:S04]  /*1430*/  SHF.R.S32.HI R2, RZ, 0x1f, R5 ;  /* 0x0000001fff027819 */ /* 0x004fc80000011405 */
[----:B------:R-:W-:-:S04]  /*1440*/  LEA.HI R2, R2, R5, RZ, 0x7 ;  /* 0x0000000502027211 */ /* 0x000fc800078f38ff */
[----:B------:R-:W-:Y:S01]  /*1450*/  LOP3.LUT R2, R2, 0xffffff80, RZ, 0xc0, !PT ;  /* 0xffffff8002027812 */ /* 0x000fe200078ec0ff */
[----:B0-----:R-:W-:-:S04]  /*1460*/  IMAD.SHL.U32 R8, R15, 0x40, RZ ;  /* 0x000000400f087824 */ /* 0x001fc800078e00ff */
[----:B------:R-:W-:Y:S02]  /*1470*/  IMAD.IADD R2, R5, 0x1, -R2 ;  /* 0x0000000105027824 */ /* 0x000fe400078e0a02 */
[----:B----4-:R-:W-:-:S03]  /*1480*/  IMAD.SHL.U32 R5, R4, 0x80, RZ ;  /* 0x0000008004057824 */ /* 0x010fc600078e00ff */
[----:B------:R-:W-:Y:S02]  /*1490*/  SHF.R.S32.HI R9, RZ, 0x1f, R2 ;  /* 0x0000001fff097819 */ /* 0x000fe40000011402 */
[----:B------:R-:W-:Y:S02]  /*14a0*/  ISETP.GE.AND P0, PT, R5, UR5, PT ;  /* 0x0000000505007c0c */ /* 0x000fe4000bf06270 */
[----:B------:R-:W-:Y:S02]  /*14b0*/  LEA.HI R4, R9, R2, RZ, 0x2 ;  /* 0x0000000209047211 */ /* 0x000fe400078f10ff */
[----:B------:R-:W-:Y:S02]  /*14c0*/  ISETP.GE.OR P0, PT, R8, UR4, P0 ;  /* 0x0000000408007c0c */ /* 0x000fe40008706670 */
[--C-:B------:R-:W-:Y:S02]  /*14d0*/  SHF.R.S32.HI R10, RZ, 0x2, R4.reuse ;  /* 0x00000002ff0a7819 */ /* 0x100fe40000011404 */
[----:B-1----:R-:W-:-:S04]  /*14e0*/  SHF.R.S32.HI R7, RZ, 0x1f, R4 ;  /* 0x0000001fff077819 */ /* 0x002fc80000011404 */
[----:B------:R-:W-:-:S04]  /*14f0*/  LEA.HI R7, R7, R10, RZ, 0x3 ;  /* 0x0000000a07077211 */ /* 0x000fc800078f18ff */
[----:B------:R-:W-:Y:S01]  /*1500*/  LOP3.LUT R13, R7, 0xfffffff8, RZ, 0xc0, !PT ;  /* 0xfffffff8070d7812 */ /* 0x000fe200078ec0ff */
[----:B------:R-:W-:Y:S06]  /*1510*/  @P0 EXIT ;  /* 0x000000000000094d */ /* 0x000fec0003800000 */
[----:B------:R-:W0:Y:S01]  /*1520*/  LDC.64 R6, c[0x0][0x658] ;  /* 0x00019600ff067b82 */ /* 0x000e220000000a00 */
[----:B------:R-:W-:Y:S01]  /*1530*/  LOP3.LUT R11, R4, 0x7ffffffc, RZ, 0xc0, !PT ;  /* 0x7ffffffc040b7812 */ /* 0x000fe200078ec0ff */
[----:B------:R-:W-:Y:S01]  /*1540*/  IMAD.IADD R10, R10, 0x1, -R13 ;  /* 0x000000010a0a7824 */ /* 0x000fe200078e0a0d */
[----:B------:R-:W-:Y:S02]  /*1550*/  LEA.HI R9, R9, R2, RZ, 0x5 ;  /* 0x0000000209097211 */ /* 0x000fe400078f28ff */
[----:B---3-5:R-:W-:Y:S01]  /*1560*/  FSETP.NEU.AND P1, PT, R3, RZ, PT ;  /* 0x000000ff0300720b */ /* 0x028fe20003f2d000 */
[----:B------:R-:W-:Y:S01]  /*1570*/  IMAD.IADD R2, R2, 0x1, -R11 ;  /* 0x0000000102027824 */ /* 0x000fe200078e0a0b */
[----:B------:R-:W-:Y:S02]  /*1580*/  SHF.R.S32.HI R11, RZ, 0x1f, R10 ;  /* 0x0000001fff0b7819 */ /* 0x000fe4000001140a */
[----:B------:R-:W-:Y:S01]  /*1590*/  SHF.R.S32.HI R9, RZ, 0x5, R9 ;  /* 0x00000005ff097819 */ /* 0x000fe20000011409 */
[----:B------:R-:W-:-:S02]  /*15a0*/  IMAD.SHL.U32 R2, R2, 0x2, RZ ;  /* 0x0000000202027824 */ /* 0x000fc400078e00ff */
[----:B------:R-:W-:-:S03]  /*15b0*/  IMAD.WIDE R14, R15, 0x40, R10 ;  /* 0x000000400f0e7825 */ /* 0x000fc600078e020a */
[----:B------:R-:W-:Y:S01]  /*15c0*/  IADD3 R4, P0, R5, R2, RZ ;  /* 0x0000000205047210 */ /* 0x000fe20007f1e0ff */
[C---:B------:R-:W-:Y:S01]  /*15d0*/  IMAD R11, R9.reuse, -0x10, -R8 ;  /* 0xfffffff0090b7824 */ /* 0x040fe200078e0a08 */
[----:B------:R-:W-:Y:S01]  /*15e0*/  SHF.R.S32.HI R8, RZ, 0x1f, R2 ;  /* 0x0000001fff087819 */ /* 0x000fe20000011402 */
[----:B------:R-:W-:Y:S01]  /*15f0*/  IMAD.WIDE R14, R9, 0x10, R14 ;  /* 0x00000010090e7825 */ /* 0x000fe200078e020e */
[----:B------:R-:W-:Y:S02]  /*1600*/  IADD3 R2, -R2, UR5, -R5 ;  /* 0x0000000502027c10 */ /* 0x000fe4000fffe905 */
[----:B------:R-:W-:Y:S02]  /*1610*/  LEA.HI.X.SX32 R5, R5, R8, 0x1, P0 ;  /* 0x0000000805057211 */ /* 0x000fe400000f0eff */
[----:B------:R-:W-:Y:S01]  /*1620*/  IADD3 R10, R11, UR4, -R10 ;  /* 0x000000040b0a7c10 */ /* 0x000fe2000fffe80a */
[-C--:B0-----:R-:W-:Y:S01]  /*1630*/  IMAD R8, R15, R6.reuse, RZ ;  /* 0x000000060f087224 */ /* 0x081fe200078e02ff */
[----:B------:R-:W-:Y:S01]  /*1640*/  ISETP.GT.AND P0, PT, R2, RZ, PT ;  /* 0x000000ff0200720c */ /* 0x000fe20003f04270 */
[----:B------:R-:W-:Y:S01]  /*1650*/  IMAD.WIDE.U32 R12, R14, R6, R4 ;  /* 0x000000060e0c7225 */ /* 0x000fe200078e0004 */
[----:B------:R-:W-:-:S02]  /*1660*/  SHF.L.U64.HI R11, R6, 0x3, R7 ;  /* 0x00000003060b7819 */ /* 0x000fc40000010207 */
[----:B------:R-:W-:Y:S01]  /*1670*/  ISETP.GT.AND P3, PT, R10, RZ, P0 ;  /* 0x000000ff0a00720c */ /* 0x000fe20000764270 */
[----:B------:R-:W-:Y:S02]  /*1680*/  IMAD R19, R14, R7, R8 ;  /* 0x000000070e137224 */ /* 0x000fe400078e0208 */
[----:B------:R-:W-:Y:S02]  /*1690*/  IMAD.SHL.U32 R16, R6, 0x8, RZ ;  /* 0x0000000806107824 */ /* 0x000fe400078e00ff */
[----:B------:R-:W-:Y:S01]  /*16a0*/  IMAD.IADD R19, R13, 0x1, R19 ;  /* 0x000000010d137824 */ /* 0x000fe200078e0213 */
[----:B------:R-:W-:Y:S07]  /*16b0*/  @!P1 BRA `(.L_x_21) ;  /* 0x0000002800cc9947 */ /* 0x000fee0003800000 */
[----:B------:R-:W-:Y:S01]  /*16c0*/  ULDC.64 UR6, c[0x0][0x630] ;  /* 0x00018c0000067ab9 */ /* 0x000fe20000000a00 */
[----:B------:R-:W-:Y:S01]  /*16d0*/  ULDC.64 UR8, c[0x0][0x628] ;  /* 0x00018a0000087ab9 */ /* 0x000fe20000000a00 */
[----:B------:R-:W-:Y:S01]  /*16e0*/  IMAD R13, R15, UR6, RZ ;  /* 0x000000060f0d7c24 */ /* 0x000fe2000f8e02ff */
[----:B------:R-:W-:Y:S01]  /*16f0*/  ULDC.64 UR4, c[0x0][0x650] ;  /* 0x0001940000047ab9 */ /* 0x000fe20000000a00 */
[----:B------:R-:W-:-:S04]  /*1700*/  IMAD.WIDE.U32 R8, R14, UR6, R4 ;  /* 0x000000060e087c25 */ /* 0x000fc8000f8e0004 */
[----:B------:R-:W-:Y:S01]  /*1710*/  IMAD R13, R14, UR7, R13 ;  /* 0x000000070e0d7c24 */ /* 0x000fe2000f8e020d */
[----:B------:R-:W-:-:S03]  /*1720*/  LEA R6, P1, R8, UR8, 0x2 ;  /* 0x0000000808067c11 */ /* 0x000fc6000f8210ff */
[----:B------:R-:W-:-:S05]  /*1730*/  IMAD.IADD R7, R9, 0x1, R13 ;  /* 0x0000000109077824 */ /* 0x000fca00078e020d */
[----:B------:R-:W-:-:S05]  /*1740*/  LEA.HI.X R7, R8, UR9, R7, 0x2, P1 ;  /* 0x0000000908077c11 */ /* 0x000fca00088f1407 */
[----:B------:R-:W2:Y:S01]  /*1750*/  @P3 LDG.E.LTC128B R17, desc[UR10][R6.64] ;  /* 0x0000000a06113981 */ /* 0x000ea2000c1e1920 */
[----:B------:R-:W-:Y:S01]  /*1760*/  ISETP.GT.AND P1, PT, R2, 0x1, PT ;  /* 0x000000010200780c */ /* 0x000fe20003f24270 */
[----:B------:R-:W-:Y:S03]  /*1770*/  BSSY B0, `(.L_x_22) ;  /* 0x000000b000007945 */ /* 0x000fe60003800000 */
[----:B------:R-:W-:Y:S02]  /*1780*/  ISETP.GT.AND P2, PT, R10, RZ, P1 ;  /* 0x000000ff0a00720c */ /* 0x000fe40000f44270 */
[----:B--2---:R-:W-:-:S05]  /*1790*/  LOP3.LUT R8, R17, 0xffffe000, RZ, 0xc0, !PT ;  /* 0xffffe00011087812 */ /* 0x004fca00078ec0ff */
[----:B------:R-:W-:Y:S01]  /*17a0*/  FMUL R9, R8, R3 ;  /* 0x0000000308097220 */ /* 0x000fe20000400000 */
[----:B------:R-:W-:-:S03]  /*17b0*/  LEA R8, P4, R12, UR4, 0x2 ;  /* 0x000000040c087c11 */ /* 0x000fc6000f8810ff */
[----:B------:R-:W-:Y:S01]  /*17c0*/  FFMA R21, R24, R0, R9 ;  /* 0x0000000018157223 */ /* 0x000fe20000000009 */
[----:B------:R-:W-:-:S04]  /*17d0*/  LEA.HI.X R9, R12, UR5, R19, 0x2, P4 ;  /* 0x000000050c097c11 */ /* 0x000fc8000a0f1413 */
[----:B------:R-:W-:-:S05]  /*17e0*/  F2FP.TF32.F32.PACK_B R21, R21 ;  /* 0x00000015ff15723e */ /* 0x000fca00024050ff */
[----:B------:R0:W-:Y:S01]  /*17f0*/  @P3 STG.E desc[UR10][R8.64], R21 ;  /* 0x0000001508003986 */ /* 0x0001e2000c10190a */
[----:B------:R-:W-:Y:S05]  /*1800*/  @!P2 BRA `(.L_x_23) ;  /* 0x000000000004a947 */ /* 0x000fea0003800000 */
[----:B------:R1:W5:Y:S02]  /*1810*/  LDG.E.LTC128B R17, desc[UR10][R6.64+0x4] ;  /* 0x0000040a06117981 */ /* 0x000364000c1e1920 */
.L_x_23:
[----:B------:R-:W-:Y:S05]  /*1820*/  BSYNC B0 ;  /* 0x0000000000007941 */ /* 0x000fea0003800000 */
.L_x_22:
[----:B------:R-:W-:Y:S01]  /*1830*/  USHF.L.U32 UR5, UR6, 0x3, URZ ;  /* 0x0000000306057899 */ /* 0x000fe2000800063f */
[----:B-----5:R-:W-:Y:S01]  /*1840*/  LOP3.LUT R12, R17, 0xffffe000, RZ, 0xc0, !PT ;  /* 0xffffe000110c7812 */ /* 0x020fe200078ec0ff */
[----:B------:R-:W-:Y:S01]  /*1850*/  USHF.L.U64.HI UR4, UR6, 0x3, UR7 ;  /* 0x0000000306047899 */ /* 0x000fe20008010207 */
[----:B------:R-:W-:-:S03]  /*1860*/  ISETP.GT.AND P0, PT, R10, 0x8, P0 ;  /* 0x000000080a00780c */ /* 0x000fc60000704270 */
[----:B------:R-:W-:Y:S02]  /*1870*/  IMAD.U32 R18, RZ, RZ, UR5 ;  /* 0x00000005ff127e24 */ /* 0x000fe4000f8e00ff */
[----:B------:R-:W-:Y:S01]  /*1880*/  FMUL R12, R12, R3 ;  /* 0x000000030c0c7220 */ /* 0x000fe20000400000 */
[----:B------:R-:W-:-:S03]  /*1890*/  IMAD.U32 R19, RZ, RZ, UR4 ;  /* 0x00000004ff137e24 */ /* 0x000fc6000f8e00ff */
[----:B------:R-:W-:Y:S01]  /*18a0*/  FFMA R25, R25, R0, R12 ;  /* 0x0000000019197223 */ /* 0x000fe2000000000c */
[----:B------:R-:W-:-:S04]  /*18b0*/  IMAD.WIDE.U32 R14, R14, UR6, R18 ;  /* 0x000000060e0e7c25 */ /* 0x000fc8000f8e0012 */
[----:B------:R-:W-:Y:S02]  /*18c0*/  F2FP.TF32.F32.PACK_B R25, R25 ;  /* 0x00000019ff19723e */ /* 0x000fe400024050ff */
[----:B------:R-:W-:-:S03]  /*18d0*/  IADD3 R14, P3, R4, R14, RZ ;  /* 0x0000000e040e7210 */ /* 0x000fc60007f7e0ff */
[----:B------:R2:W-:Y:S01]  /*18e0*/  @P2 STG.E desc[UR10][R8.64+0x4], R25 ;  /* 0x0000041908002986 */ /* 0x0005e2000c10190a */
[----:B------:R-:W-:Y:S02]  /*18f0*/  IADD3.X R5, R5, R13, R15, P3, !PT ;  /* 0x0000000d05057210 */ /* 0x000fe40001ffe40f */
[----:B------:R-:W-:-:S04]  /*1900*/  LEA R4, P3, R14, UR8, 0x2 ;  /* 0x000000080e047c11 */ /* 0x000fc8000f8610ff */
[----:B------:R-:W-:-:S05]  /*1910*/  LEA.HI.X R5, R14, UR9, R5, 0x2, P3 ;  /* 0x000000090e057c11 */ /* 0x000fca00098f1405 */
[----:B------:R-:W3:Y:S01]  /*1920*/  @P0 LDG.E.LTC128B R17, desc[UR10][R4.64] ;  /* 0x0000000a04110981 */ /* 0x000ee2000c1e1920 */
[----:B------:R-:W-:Y:S01]  /*1930*/  SHF.L.U64.HI R11, R16, 0x2, R11 ;  /* 0x00000002100b7819 */ /* 0x000fe2000001020b */
[----:B------:R-:W-:Y:S01]  /*1940*/  BSSY B0, `(.L_x_24) ;  /* 0x000000b000007945 */ /* 0x000fe20003800000 */
[----:B------:R-:W-:Y:S02]  /*1950*/  ISETP.GT.AND P1, PT, R10, 0x8, P1 ;  /* 0x000000080a00780c */ /* 0x000fe40000f24270 */
[----:B---3--:R-:W-:-:S05]  /*1960*/  LOP3.LUT R12, R17, 0xffffe000, RZ, 0xc0, !PT ;  /* 0xffffe000110c7812 */ /* 0x008fca00078ec0ff */
[----:B------:R-:W-:Y:S01]  /*1970*/  FMUL R13, R12, R3 ;  /* 0x000000030c0d7220 */ /* 0x000fe20000400000 */
[----:B------:R-:W-:-:S03]  /*1980*/  LEA R12, P2, R16, R8, 0x2 ;  /* 0x00000008100c7211 */ /* 0x000fc600078410ff */
[----:B------:R-:W-:Y:S02]  /*1990*/  FFMA R15, R26, R0, R13 ;  /* 0x000000001a0f7223 */ /* 0x000fe4000000000d */
[----:B------:R-:W-:-:S03]  /*19a0*/  IMAD.X R13, R11, 0x1, R9, P2 ;  /* 0x000000010b0d7824 */ /* 0x000fc600010e0609 */
[----:B------:R-:W-:-:S05]  /*19b0*/  F2FP.TF32.F32.PACK_B R15, R15 ;  /* 0x0000000fff0f723e */ /* 0x000fca00024050ff */
[----:B------:R2:W-:Y:S01]  /*19c0*/  @P0 STG.E desc[UR10][R12.64], R15 ;  /* 0x0000000f0c000986 */ /* 0x0005e2000c10190a */
[----:B------:R-:W-:Y:S05]  /*19d0*/  @!P1 BRA `(.L_x_25) ;  /* 0x0000000000049947 */ /* 0x000fea0003800000 */
[----:B------:R3:W5:Y:S02]  /*19e0*/  LDG.E.LTC128B R17, desc[UR10][R4.64+0x4] ;  /* 0x0000040a04117981 */ /* 0x000764000c1e1920 */
.L_x_25:
[----:B------:R-:W-:Y:S05]  /*19f0*/  BSYNC B0 ;  /* 0x0000000000007941 */ /* 0x000fea0003800000 */
.L_x_24:
[----:B-----5:R-:W-:Y:S01]  /*1a00*/  LOP3.LUT R14, R17, 0xffffe000, RZ, 0xc0, !PT ;  /* 0xffffe000110e7812 */ /* 0x020fe200078ec0ff */
[----:B------:R-:W-:Y:S01]  /*1a10*/  BSSY B0, `(.L_x_26) ;  /* 0x0000009000007945 */ /* 0x000fe20003800000 */
[----:B------:R-:W-:-:S03]  /*1a20*/  ISETP.GT.AND P0, PT, R2, 0x8, PT ;  /* 0x000000080200780c */ /* 0x000fc60003f04270 */
[----:B------:R-:W-:Y:S01]  /*1a30*/  FMUL R14, R14, R3 ;  /* 0x000000030e0e7220 */ /* 0x000fe20000400000 */
[----:B------:R-:W-:-:S03]  /*1a40*/  ISETP.GT.AND P2, PT, R10, RZ, P0 ;  /* 0x000000ff0a00720c */ /* 0x000fc60000744270 */
[----:B------:R-:W-:-:S05]  /*1a50*/  FFMA R27, R27, R0, R14 ;  /* 0x000000001b1b7223 */ /* 0x000fca000000000e */
[----:B------:R-:W-:-:S05]  /*1a60*/  F2FP.TF32.F32.PACK_B R27, R27 ;  /* 0x0000001bff1b723e */ /* 0x000fca00024050ff */
[----:B------:R4:W-:Y:S01]  /*1a70*/  @P1 STG.E desc[UR10][R12.64+0x4], R27 ;  /* 0x0000041b0c001986 */ /* 0x0009e2000c10190a */
[----:B------:R-:W-:Y:S05]  /*1a80*/  @!P2 BRA `(.L_x_27) ;  /* 0x000000000004a947 */ /* 0x000fea0003800000 */
[----:B------:R0:W5:Y:S02]  /*1a90*/  LDG.E.LTC128B R17, desc[UR10][R6.64+0x20] ;  /* 0x0000200a06117981 */ /* 0x000164000c1e1920 */
.L_x_27:
[----:B------:R-:W-:Y:S05]  /*1aa0*/  BSYNC B0 ;  /* 0x0000000000007941 */ /* 0x000fea0003800000 */
.L_x_26:
        /* <DEDUP_REMOVED lines=10> */
.L_x_29:
[----:B------:R-:W-:Y:S05]  /*1b50*/  BSYNC B0 ;  /* 0x0000000000007941 */ /* 0x000fea0003800000 */
.L_x_28:
[----:B-----5:R-:W-:Y:S01]  /*1b60*/  LOP3.LUT R14, R17, 0xffffe000, RZ, 0xc0, !PT ;  /* 0xffffe000110e7812 */ /* 0x020fe200078ec0ff */
[----:B------:R-:W-:Y:S01]  /*1b70*/  BSSY B0, `(.L_x_30) ;  /* 0x0000008000007945 */ /* 0x000fe20003800000 */
[----:B------:R-:W-:-:S03]  /*1b80*/  ISETP.GT.AND P0, PT, R10, 0x8, P0 ;  /* 0x000000080a00780c */ /* 0x000fc60000704270 */
[----:B------:R-:W-:-:S04]  /*1b90*/  FMUL R14, R14, R3 ;  /* 0x000000030e0e7220 */ /* 0x000fc80000400000 */
[----:B------:R-:W-:-:S05]  /*1ba0*/  FFMA R29, R29, R0, R14 ;  /* 0x000000001d1d7223 */ /* 0x000fca000000000e */
[----:B------:R-:W-:-:S05]  /*1bb0*/  F2FP.TF32.F32.PACK_B R29, R29 ;  /* 0x0000001dff1d723e */ /* 0x000fca00024050ff */
[----:B------:R0:W-:Y:S01]  /*1bc0*/  @P3 STG.E desc[UR10][R8.64+0x24], R29 ;  /* 0x0000241d08003986 */ /* 0x0001e2000c10190a */
[----:B------:R-:W-:Y:S05]  /*1bd0*/  @!P0 BRA `(.L_x_31) ;  /* 0x0000000000048947 */ /* 0x000fea0003800000 */
[----:B------:R0:W5:Y:S02]  /*1be0*/  LDG.E.LTC128B R17, desc[UR10][R4.64+0x20] ;  /* 0x0000200a04117981 */ /* 0x000164000c1e1920 */
.L_x_31:
[----:B------:R-:W-:Y:S05]  /*1bf0*/  BSYNC B0 ;  /* 0x0000000000007941 */ /* 0x000fea0003800000 */
.L_x_30:
[----:B-----5:R-:W-:Y:S01]  /*1c00*/  LOP3.LUT R14, R17, 0xffffe000, RZ, 0xc0, !PT ;  /* 0xffffe000110e7812 */ /* 0x020fe200078ec0ff */
[----:B------:R-:W-:Y:S01]  /*1c10*/  BSSY B0, `(.L_x_32) ;  /* 0x0000008000007945 */ /* 0x000fe20003800000 */
[----:B------:R-:W-:-:S03]  /*1c20*/  ISETP.GT.AND P1, PT, R10, 0x8, P1 ;  /* 0x000000080a00780c */ /* 0x000fc60000f24270 */
[----:B0-----:R-:W-:-:S04]  /*1c30*/  FMUL R11, R14, R3 ;  /* 0x000000030e0b7220 */ /* 0x001fc80000400000 */
[----:B------:R-:W-:-:S05]  /*1c40*/  FFMA R11, R30, R0, R11 ;  /* 0x000000001e0b7223 */ /* 0x000fca000000000b */
[----:B------:R-:W-:-:S05]  /*1c50*/  F2FP.TF32.F32.PACK_B R11, R11 ;  /* 0x0000000bff0b723e */ /* 0x000fca00024050ff */
[----:B------:R0:W-:Y:S01]  /*1c60*/  @P0 STG.E desc[UR10][R12.64+0x20], R11 ;  /* 0x0000200b0c000986 */ /* 0x0001e2000c10190a */
[----:B------:R-:W-:Y:S05]  /*1c70*/  @!P1 BRA `(.L_x_33) ;  /* 0x0000000000049947 */ /* 0x000fea0003800000 */
[----:B------:R0:W5:Y:S02]  /*1c80*/  LDG.E.LTC128B R17, desc[UR10][R4.64+0x24] ;  /* 0x0000240a04117981 */ /* 0x000164000c1e1920 */
.L_x_33:
[----:B------:R-:W-:Y:S05]  /*1c90*/  BSYNC B0 ;  /* 0x0000000000007941 */ /* 0x000fea0003800000 */
.L_x_32:
        /* <DEDUP_REMOVED lines=10> */
.L_x_35:
[----:B------:R-:W-:Y:S05]  /*1d40*/  BSYNC B0 ;  /* 0x0000000000007941 */ /* 0x000fea0003800000 */
.L_x_34:
[----:B-----5:R-:W-:Y:S01]  /*1d50*/  LOP3.LUT R14, R17, 0xffffe000, RZ, 0xc0, !PT ;  /* 0xffffe000110e7812 */ /* 0x020fe200078ec0ff */
[----:B------:R-:W-:Y:S01]  /*1d60*/  BSSY B0, `(.L_x_36) ;  /* 0x0000009000007945 */ /* 0x000fe20003800000 */
[----:B------:R-:W-:-:S03]  /*1d70*/  ISETP.GT.AND P1, PT, R2, 0x11, PT ;  /* 0x000000110200780c */ /* 0x000fc60003f24270 */
[----:B0-----:R-:W-:Y:S01]  /*1d80*/  FMUL R11, R14, R3 ;  /* 0x000000030e0b7220 */ /* 0x001fe20000400000 */
[----:B------:R-:W-:-:S03]  /*1d90*/  ISETP.GT.AND P3, PT, R10, RZ, P1 ;  /* 0x000000ff0a00720c */ /* 0x000fc60000f64270 */
[----:B------:R-:W-:-:S05]  /*1da0*/  FFMA R11, R32, R0, R11 ;  /* 0x00000000200b7223 */ /* 0x000fca000000000b */
[----:B------:R-:W-:-:S05]  /*1db0*/  F2FP.TF32.F32.PACK_B R11, R11 ;  /* 0x0000000bff0b723e */ /* 0x000fca00024050ff */
[----:B------:R0:W-:Y:S01]  /*1dc0*/  @P2 STG.E desc[UR10][R8.64+0x40], R11 ;  /* 0x0000400b08002986 */ /* 0x0001e2000c10190a */
[----:B------:R-:W-:Y:S05]  /*1dd0*/  @!P3 BRA `(.L_x_37) ;  /* 0x000000000004b947 */ /* 0x000fea0003800000 */
[----:B------:R0:W5:Y:S02]  /*1de0*/  LDG.E.LTC128B R17, desc[UR10][R6.64+0x44] ;  /* 0x0000440a06117981 */ /* 0x000164000c1e1920 */
.L_x_37:
[----:B------:R-:W-:Y:S05]  /*1df0*/  BSYNC B0 ;  /* 0x0000000000007941 */ /* 0x000fea0003800000 */
.L_x_36:
        /* <DEDUP_REMOVED lines=9> */
.L_x_39:
[----:B------:R-:W-:Y:S05]  /*1e90*/  BSYNC B0 ;  /* 0x0000000000007941 */ /* 0x000fea0003800000 */
.L_x_38:
        /* <DEDUP_REMOVED lines=9> */
.L_x_41:
[----:B------:R-:W-:Y:S05]  /*1f30*/  BSYNC B0 ;  /* 0x0000000000007941 */ /* 0x000fea0003800000 */
.L_x_40:
        /* <DEDUP_REMOVED lines=10> */
.L_x_43:
[----:B------:R-:W-:Y:S05]  /*1fe0*/  BSYNC B0 ;  /* 0x0000000000007941 */ /* 0x000fea0003800000 */
.L_x_42:
        /* <DEDUP_REMOVED lines=10> */
.L_x_45:
[----:B------:R-:W-:Y:S05]  /*2090*/  BSYNC B0 ;  /* 0x0000000000007941 */ /* 0x000fea0003800000 */
.L_x_44:
        /* <DEDUP_REMOVED lines=9> */
.L_x_47:
[----:B------:R-:W-:Y:S05]  /*2130*/  BSYNC B0 ;  /* 0x0000000000007941 */ /* 0x000fea0003800000 */
.L_x_46:
        /* <DEDUP_REMOVED lines=9> */
.L_x_49:
[----:B------:R-:W-:Y:S05]  /*21d0*/  BSYNC B0 ;  /* 0x0000000000007941 */ /* 0x000fea0003800000 */
.L_x_48:
        /* <DEDUP_REMOVED lines=10> */
.L_x_51:
[----:B------:R-:W-:Y:S05]  /*2280*/  BSYNC B0 ;  /* 0x0000000000007941 */ /* 0x000fea0003800000 */
.L_x_50:
        /* <DEDUP_REMOVED lines=10> */
.L_x_53:
[----:B------:R-:W-:Y:S05]  /*2330*/  BSYNC B0 ;  /* 0x0000000000007941 */ /* 0x000fea0003800000 */
.L_x_52:
        /* <DEDUP_REMOVED lines=9> */
.L_x_55:
[----:B------:R-:W-:Y:S05]  /*23d0*/  BSYNC B0 ;  /* 0x0000000000007941 */ /* 0x000fea0003800000 */
.L_x_54:
        /* <DEDUP_REMOVED lines=9> */
.L_x_57:
[----:B------:R-:W-:Y:S05]  /*2470*/  BSYNC B0 ;  /* 0x0000000000007941 */ /* 0x000fea0003800000 */
.L_x_56:
        /* <DEDUP_REMOVED lines=10> */
.L_x_59:
[----:B------:R-:W-:Y:S05]  /*2520*/  BSYNC B0 ;  /* 0x0000000000007941 */ /* 0x000fea0003800000 */
.L_x_58:
        /* <DEDUP_REMOVED lines=10> */
.L_x_61:
[----:B------:R-:W-:Y:S05]  /*25d0*/  BSYNC B0 ;  /* 0x0000000000007941 */ /* 0x000fea0003800000 */
.L_x_60:
        /* <DEDUP_REMOVED lines=9> */
.L_x_63:
[----:B------:R-:W-:Y:S05]  /*2670*/  BSYNC B0 ;  /* 0x0000000000007941 */ /* 0x000fea0003800000 */
.L_x_62:
        /* <DEDUP_REMOVED lines=9> */
.L_x_65:
[----:B------:R-:W-:Y:S05]  /*2710*/  BSYNC B0 ;  /* 0x0000000000007941 */ /* 0x000fea0003800000 */
.L_x_64:
        /* <DEDUP_REMOVED lines=10> */
.L_x_67:
[----:B------:R-:W-:Y:S05]  /*27c0*/  BSYNC B0 ;  /* 0x0000000000007941 */ /* 0x000fea0003800000 */
.L_x_66:
        /* <DEDUP_REMOVED lines=10> */
.L_x_69:
[----:B------:R-:W-:Y:S05]  /*2870*/  BSYNC B0 ;  /* 0x0000000000007941 */ /* 0x000fea0003800000 */
.L_x_68:
        /* <DEDUP_REMOVED lines=9> */
.L_x_71:
[----:B------:R-:W-:Y:S05]  /*2910*/  BSYNC B0 ;  /* 0x0000000000007941 */ /* 0x000fea0003800000 */
.L_x_70:
        /* <DEDUP_REMOVED lines=9> */
.L_x_73:
[----:B------:R-:W-:Y:S05]  /*29b0*/  BSYNC B0 ;  /* 0x0000000000007941 */ /* 0x000fea0003800000 */
.L_x_72:
        /* <DEDUP_REMOVED lines=10> */
.L_x_75:
[----:B------:R-:W-:Y:S05]  /*2a60*/  BSYNC B0 ;  /* 0x0000000000007941 */ /* 0x000fea0003800000 */
.L_x_74:
        /* <DEDUP_REMOVED lines=10> */
.L_x_77:
[----:B------:R-:W-:Y:S05]  /*2b10*/  BSYNC B0 ;  /* 0x0000000000007941 */ /* 0x000fea0003800000 */
.L_x_76:
        /* <DEDUP_REMOVED lines=9> */
.L_x_79:
[----:B------:R-:W-:Y:S05]  /*2bb0*/  BSYNC B0 ;  /* 0x0000000000007941 */ /* 0x000fea0003800000 */
.L_x_78:
        /* <DEDUP_REMOVED lines=9> */
.L_x_81:
[----:B------:R-:W-:Y:S05]  /*2c50*/  BSYNC B0 ;  /* 0x0000000000007941 */ /* 0x000fea0003800000 */
.L_x_80:
        /* <DEDUP_REMOVED lines=10> */
.L_x_83:
[----:B------:R-:W-:Y:S05]  /*2d00*/  BSYNC B0 ;  /* 0x0000000000007941 */ /* 0x000fea0003800000 */
.L_x_82:
        /* <DEDUP_REMOVED lines=10> */
.L_x_85:
[----:B------:R-:W-:Y:S05]  /*2db0*/  BSYNC B0 ;  /* 0x0000000000007941 */ /* 0x000fea0003800000 */
.L_x_84:
        /* <DEDUP_REMOVED lines=9> */
.L_x_87:
[----:B------:R-:W-:Y:S05]  /*2e50*/  BSYNC B0 ;  /* 0x0000000000007941 */ /* 0x000fea0003800000 */
.L_x_86:
        /* <DEDUP_REMOVED lines=9> */
.L_x_89:
[----:B------:R-:W-:Y:S05]  /*2ef0*/  BSYNC B0 ;  /* 0x0000000000007941 */ /* 0x000fea0003800000 */
.L_x_88:
        /* <DEDUP_REMOVED lines=10> */
.L_x_91:
[----:B------:R-:W-:Y:S05]  /*2fa0*/  BSYNC B0 ;  /* 0x0000000000007941 */ /* 0x000fea0003800000 */
.L_x_90:
        /* <DEDUP_REMOVED lines=10> */
.L_x_93:
[----:B------:R-:W-:Y:S05]  /*3050*/  BSYNC B0 ;  /* 0x0000000000007941 */ /* 0x000fea0003800000 */
.L_x_92:
        /* <DEDUP_REMOVED lines=9> */
.L_x_95:
[----:B------:R-:W-:Y:S05]  /*30f0*/  BSYNC B0 ;  /* 0x0000000000007941 */ /* 0x000fea0003800000 */
.L_x_94:
        /* <DEDUP_REMOVED lines=9> */
.L_x_97:
[----:B------:R-:W-:Y:S05]  /*3190*/  BSYNC B0 ;  /* 0x0000000000007941 */ /* 0x000fea0003800000 */
.L_x_96:
        /* <DEDUP_REMOVED lines=10> */
.L_x_99:
[----:B------:R-:W-:Y:S05]  /*3240*/  BSYNC B0 ;  /* 0x0000000000007941 */ /* 0x000fea0003800000 */
.L_x_98:
        /* <DEDUP_REMOVED lines=10> */
.L_x_101:
[----:B------:R-:W-:Y:S05]  /*32f0*/  BSYNC B0 ;  /* 0x0000000000007941 */ /* 0x000fea0003800000 */
.L_x_100:
        /* <DEDUP_REMOVED lines=9> */
.L_x_103:
[----:B------:R-:W-:Y:S05]  /*3390*/  BSYNC B0 ;  /* 0x0000000000007941 */ /* 0x000fea0003800000 */
.L_x_102:
        /* <DEDUP_REMOVED lines=9> */
.L_x_105:
[----:B------:R-:W-:Y:S05]  /*3430*/  BSYNC B0 ;  /* 0x0000000000007941 */ /* 0x000fea0003800000 */
.L_x_104:
        /* <DEDUP_REMOVED lines=10> */
.L_x_107:
[----:B------:R-:W-:Y:S05]  /*34e0*/  BSYNC B0 ;  /* 0x0000000000007941 */ /* 0x000fea0003800000 */
.L_x_106:
        /* <DEDUP_REMOVED lines=10> */
.L_x_109:
[----:B------:R-:W-:Y:S05]  /*3590*/  BSYNC B0 ;  /* 0x0000000000007941 */ /* 0x000fea0003800000 */
.L_x_108:
        /* <DEDUP_REMOVED lines=9> */
.L_x_111:
[----:B------:R-:W-:Y:S05]  /*3630*/  BSYNC B0 ;  /* 0x0000000000007941 */ /* 0x000fea0003800000 */
.L_x_110:
        /* <DEDUP_REMOVED lines=9> */
.L_x_113:
[----:B------:R-:W-:Y:S05]  /*36d0*/  BSYNC B0 ;  /* 0x0000000000007941 */ /* 0x000fea0003800000 */
.L_x_112:
        /* <DEDUP_REMOVED lines=10> */
.L_x_115:
[----:B------:R-:W-:Y:S05]  /*3780*/  BSYNC B0 ;  /* 0x0000000000007941 */ /* 0x000fea0003800000 */
.L_x_114:
        /* <DEDUP_REMOVED lines=10> */
.L_x_117:
[----:B------:R-:W-:Y:S05]  /*3830*/  BSYNC B0 ;  /* 0x0000000000007941 */ /* 0x000fea0003800000 */
.L_x_116:
        /* <DEDUP_REMOVED lines=9> */
.L_x_119:
[----:B------:R-:W-:Y:S05]  /*38d0*/  BSYNC B0 ;  /* 0x0000000000007941 */ /* 0x000fea0003800000 */
.L_x_118:
        /* <DEDUP_REMOVED lines=9> */
.L_x_121:
[----:B------:R-:W-:Y:S05]  /*3970*/  BSYNC B0 ;  /* 0x0000000000007941 */ /* 0x000fea0003800000 */
.L_x_120:
        /* <DEDUP_REMOVED lines=10> */
.L_x_123:
[----:B------:R-:W-:Y:S05]  /*3a20*/  BSYNC B0 ;  /* 0x0000000000007941 */ /* 0x000fea0003800000 */
.L_x_122:
        /* <DEDUP_REMOVED lines=10> */
.L_x_125:
[----:B------:R-:W-:Y:S05]  /*3ad0*/  BSYNC B0 ;  /* 0x0000000000007941 */ /* 0x000fea0003800000 */
.L_x_124:
        /* <DEDUP_REMOVED lines=9> */
.L_x_127:
[----:B------:R-:W-:Y:S05]  /*3b70*/  BSYNC B0 ;  /* 0x0000000000007941 */ /* 0x000fea0003800000 */
.L_x_126:
        /* <DEDUP_REMOVED lines=9> */
.L_x_129:
[----:B------:R-:W-:Y:S05]  /*3c10*/  BSYNC B0 ;  /* 0x0000000000007941 */ /* 0x000fea0003800000 */
.L_x_128:
        /* <DEDUP_REMOVED lines=10> */
.L_x_131:
[----:B------:R-:W-:Y:S05]  /*3cc0*/  BSYNC B0 ;  /* 0x0000000000007941 */ /* 0x000fea0003800000 */
.L_x_130:
        /* <DEDUP_REMOVED lines=10> */
.L_x_133:
[----:B------:R-:W-:Y:S05]  /*3d70*/  BSYNC B0 ;  /* 0x0000000000007941 */ /* 0x000fea0003800000 */
.L_x_132:
        /* <DEDUP_REMOVED lines=9> */
.L_x_135:
[----:B------:R-:W-:Y:S05]  /*3e10*/  BSYNC B0 ;  /* 0x0000000000007941 */ /* 0x000fea0003800000 */
.L_x_134:
        /* <DEDUP_REMOVED lines=9> */
.L_x_137:
[----:B------:R-:W-:Y:S05]  /*3eb0*/  BSYNC B0 ;  /* 0x0000000000007941 */ /* 0x000fea0003800000 */
.L_x_136:
        /* <DEDUP_REMOVED lines=10> */
.L_x_139:
[----:B------:R-:W-:Y:S05]  /*3f60*/  BSYNC B0 ;  /* 0x0000000000007941 */ /* 0x000fea0003800000 */
.L_x_138:
        /* <DEDUP_REMOVED lines=10> */
.L_x_141:
[----:B------:R-:W-:Y:S05]  /*4010*/  BSYNC B0 ;  /* 0x0000000000007941 */ /* 0x000fea0003800000 */
.L_x_140:
        /* <DEDUP_REMOVED lines=9> */
.L_x_143:
[----:B------:R-:W-:Y:S05]  /*40b0*/  BSYNC B0 ;  /* 0x0000000000007941 */ /* 0x000fea0003800000 */
.L_x_142:
[----:B-----5:R-:W-:Y:S01]  /*40c0*/  LOP3.LUT R2, R17, 0xffffe000, RZ, 0xc0, !PT ;  /* 0xffffe00011027812 */ /* 0x020fe200078ec0ff */
[----:B01----:R-:W-:Y:S01]  /*40d0*/  @P0 IMAD.MOV.U32 R6, RZ, RZ, R12 ;  /* 0x000000ffff060224 */ /* 0x003fe200078e000c */
[----:B------:R-:W-:Y:S01]  /*40e0*/  ISETP.GT.AND P1, PT, R10, 0x8, P1 ;  /* 0x000000080a00780c */ /* 0x000fe20000f24270 */
[----:B------:R-:W-:Y:S02]  /*40f0*/  BSSY B0, `(.L_x_144) ;  /* 0x0000008000007945 */ /* 0x000fe40003800000 */
[----:B------:R-:W-:-:S04]  /*4100*/  FMUL R7, R2, R3 ;  /* 0x0000000302077220 */ /* 0x000fc80000400000 */
[----:B--2---:R-:W-:Y:S01]  /*4110*/  FFMA R9, R86, R0, R7 ;  /* 0x0000000056097223 */ /* 0x004fe20000000007 */
[----:B------:R-:W-:-:S04]  /*4120*/  @P0 IMAD.MOV.U32 R7, RZ, RZ, R13 ;  /* 0x000000ffff070224 */ /* 0x000fc800078e000d */
[----:B------:R-:W-:-:S05]  /*4130*/  F2FP.TF32.F32.PACK_B R9, R9 ;  /* 0x00000009ff09723e */ /* 0x000fca00024050ff */
[----:B------:R0:W-:Y:S01]  /*4140*/  @P0 STG.E desc[UR10][R6.64+0x1e0], R9 ;  /* 0x0001e00906000986 */ /* 0x0001e2000c10190a */
[----:B------:R-:W-:Y:S05]  /*4150*/  @!P1 BRA `(.L_x_145) ;  /* 0x0000000000049947 */ /* 0x000fea0003800000 */
[----:B------:R1:W5:Y:S02]  /*4160*/  LDG.E.LTC128B R17, desc[UR10][R4.64+0x1e4] ;  /* 0x0001e40a04117981 */ /* 0x000364000c1e1920 */
.L_x_145:
[----:B------:R-:W-:Y:S05]  /*4170*/  BSYNC B0 ;  /* 0x0000000000007941 */ /* 0x000fea0003800000 */
.L_x_144:
[----:B-----5:R-:W-:-:S05]  /*4180*/  LOP3.LUT R2, R17, 0xffffe000, RZ, 0xc0, !PT ;  /* 0xffffe00011027812 */ /* 0x020fca00078ec0ff */
[----:B------:R-:W-:-:S04]  /*4190*/  FMUL R2, R2, R3 ;  /* 0x0000000302027220 */ /* 0x000fc80000400000 */
[----:B------:R-:W-:Y:S01]  /*41a0*/  FFMA R2, R87, R0, R2 ;  /* 0x0000000057027223 */ /* 0x000fe20000000002 */
[----:B------:R-:W-:Y:S06]  /*41b0*/  @!P1 EXIT ;  /* 0x000000000000994d */ /* 0x000fec0003800000 */
[----:B------:R-:W-:-:S05]  /*41c0*/  F2FP.TF32.F32.PACK_B R3, R2 ;  /* 0x00000002ff03723e */ /* 0x000fca00024050ff */
[----:B------:R-:W-:Y:S01]  /*41d0*/  STG.E desc[UR10][R12.64+0x1e4], R3 ;  /* 0x0001e4030c007986 */ /* 0x000fe2000c10190a */
[----:B------:R-:W-:Y:S05]  /*41e0*/  EXIT ;  /* 0x000000000000794d */ /* 0x000fea0003800000 */
.L_x_21:
[----:B------:R-:W-:Y:S01]  /*41f0*/  ULDC.64 UR4, c[0x0][0x650] ;  /* 0x0001940000047ab9 */ /* 0x000fe20000000a00 */
[-C--:B------:R-:W-:Y:S01]  /*4200*/  FMUL R3, R24, R0.reuse ;  /* 0x0000000018037220 */ /* 0x080fe20000400000 */
[----:B------:R-:W-:Y:S01]  /*4210*/  LEA R4, P1, R12, UR4, 0x2 ;  /* 0x000000040c047c11 */ /* 0x000fe2000f8210ff */
[-C--:B------:R-:W-:Y:S01]  /*4220*/  FMUL R25, R25, R0.reuse ;  /* 0x0000000019197220 */ /* 0x080fe20000400000 */
[----:B------:R-:W-:Y:S01]  /*4230*/  ISETP.GT.AND P2, PT, R2, 0x1, PT ;  /* 0x000000010200780c */ /* 0x000fe20003f44270 */
[-C--:B------:R-:W-:Y:S01]  /*4240*/  FMUL R9, R26, R0.reuse ;  /* 0x000000001a097220 */ /* 0x080fe20000400000 */
[----:B------:R-:W-:Y:S01]  /*4250*/  F2FP.TF32.F32.PACK_B R3, R3 ;  /* 0x00000003ff03723e */ /* 0x000fe200024050ff */
[-C--:B------:R-:W-:Y:S01]  /*4260*/  FMUL R27, R27, R0.reuse ;  /* 0x000000001b1b7220 */ /* 0x080fe20000400000 */
[----:B------:R-:W-:Y:S01]  /*4270*/  LEA.HI.X R5, R12, UR5, R19, 0x2, P1 ;  /* 0x000000050c057c11 */ /* 0x000fe200088f1413 */
[-C--:B------:R-:W-:Y:S01]  /*4280*/  FMUL R29, R29, R0.reuse ;  /* 0x000000001d1d7220 */ /* 0x080fe20000400000 */
[C---:B------:R-:W-:Y:S01]  /*4290*/  ISETP.GT.AND P4, PT, R10.reuse, RZ, P2 ;  /* 0x000000ff0a00720c */ /* 0x040fe20001784270 */
[-C--:B------:R-:W-:Y:S01]  /*42a0*/  FMUL R31, R31, R0.reuse ;  /* 0x000000001f1f7220 */ /* 0x080fe20000400000 */
[----:B------:R-:W-:Y:S01]  /*42b0*/  ISETP.GT.AND P1, PT, R10, 0x8, P0 ;  /* 0x000000080a00780c */ /* 0x000fe20000724270 */
[----:B------:R0:W-:Y:S01]  /*42c0*/  @P3 STG.E desc[UR10][R4.64], R3 ;  /* 0x0000000304003986 */ /* 0x0001e2000c10190a */
[C---:B------:R-:W-:Y:S01]  /*42d0*/  SHF.L.U64.HI R11, R16.reuse, 0x2, R11 ;  /* 0x00000002100b7819 */ /* 0x040fe2000001020b */
[----:B------:R-:W-:Y:S01]  /*42e0*/  FMUL R33, R33, R0 ;  /* 0x0000000021217220 */ /* 0x000fe20000400000 */
[----:B------:R-:W-:Y:S01]  /*42f0*/  LEA R6, P3, R16, R4, 0x2 ;  /* 0x0000000410067211 */ /* 0x000fe200078610ff */
[-C--:B------:R-:W-:Y:S01]  /*4300*/  FMUL R35, R35, R0.reuse ;  /* 0x0000000023237220 */ /* 0x080fe20000400000 */
[----:B------:R-:W-:Y:S01]  /*4310*/  ISETP.GT.AND P2, PT, R10, 0x8, P2 ;  /* 0x000000080a00780c */ /* 0x000fe20001744270 */
[-C--:B------:R-:W-:Y:S01]  /*4320*/  FMUL R37, R37, R0.reuse ;  /* 0x0000000025257220 */ /* 0x080fe20000400000 */
[----:B------:R-:W-:Y:S01]  /*4330*/  F2FP.TF32.F32.PACK_B R25, R25 ;  /* 0x00000019ff19723e */ /* 0x000fe200024050ff */
[----:B------:R-:W-:Y:S01]  /*4340*/  IMAD.X R7, R11, 0x1, R5, P3 ;  /* 0x000000010b077824 */ /* 0x000fe200018e0605 */
[----:B------:R-:W-:Y:S01]  /*4350*/  F2FP.TF32.F32.PACK_B R9, R9 ;  /* 0x00000009ff09723e */ /* 0x000fe200024050ff */
[-C--:B------:R-:W-:Y:S01]  /*4360*/  FMUL R11, R30, R0.reuse ;  /* 0x000000001e0b7220 */ /* 0x080fe20000400000 */
[C---:B------:R-:W-:Y:S01]  /*4370*/  ISETP.GT.AND P0, PT, R2.reuse, 0x8, PT ;  /* 0x000000080200780c */ /* 0x040fe20003f04270 */
[----:B------:R-:W-:Y:S01]  /*4380*/  @P4 STG.E desc[UR10][R4.64+0x4], R25 ;  /* 0x0000041904004986 */ /* 0x000fe2000c10190a */
[----:B------:R-:W-:Y:S01]  /*4390*/  ISETP.GT.AND P3, PT, R2, 0x9, PT ;  /* 0x000000090200780c */ /* 0x000fe20003f64270 */
[-C--:B0-----:R-:W-:Y:S01]  /*43a0*/  FMUL R3, R28, R0.reuse ;  /* 0x000000001c037220 */ /* 0x081fe20000400000 */
[C---:B------:R-:W-:Y:S01]  /*43b0*/  ISETP.GT.AND P4, PT, R10.reuse, RZ, P0 ;  /* 0x000000ff0a00720c */ /* 0x040fe20000784270 */
[----:B------:R0:W-:Y:S01]  /*43c0*/  @P1 STG.E desc[UR10][R6.64], R9 ;  /* 0x0000000906001986 */ /* 0x0001e2000c10190a */
[----:B------:R-:W-:Y:S01]  /*43d0*/  F2FP.TF32.F32.PACK_B R27, R27 ;  /* 0x0000001bff1b723e */ /* 0x000fe200024050ff */
[-C--:B------:R-:W-:Y:S01]  /*43e0*/  FMUL R39, R39, R0.reuse ;  /* 0x0000000027277220 */ /* 0x080fe20000400000 */
[C---:B------:R-:W-:Y:S01]  /*43f0*/  ISETP.GT.AND P1, PT, R10.reuse, RZ, P3 ;  /* 0x000000ff0a00720c */ /* 0x040fe20001f24270 */
[-C--:B------:R-:W-:Y:S01]  /*4400*/  FMUL R41, R41, R0.reuse ;  /* 0x0000000029297220 */ /* 0x080fe20000400000 */
[----:B------:R-:W-:Y:S01]  /*4410*/  F2FP.TF32.F32.PACK_B R3, R3 ;  /* 0x00000003ff03723e */ /* 0x000fe200024050ff */
[----:B------:R-:W-:Y:S01]  /*4420*/  @P2 STG.E desc[UR10][R6.64+0x4], R27 ;  /* 0x0000041b06002986 */ /* 0x000fe2000c10190a */
[----:B------:R-:W-:Y:S01]  /*4430*/  ISETP.GT.AND P2, PT, R10, 0x8, P0 ;  /* 0x000000080a00780c */ /* 0x000fe20000744270 */
[-C--:B------:R-:W-:Y:S01]  /*4440*/  FMUL R43, R43, R0.reuse ;  /* 0x000000002b2b7220 */ /* 0x080fe20000400000 */
[----:B------:R-:W-:Y:S01]  /*4450*/  ISETP.GT.AND P0, PT, R2, 0x10, PT ;  /* 0x000000100200780c */ /* 0x000fe20003f04270 */
[-C--:B------:R-:W-:Y:S01]  /*4460*/  FMUL R45, R45, R0.reuse ;  /* 0x000000002d2d7220 */ /* 0x080fe20000400000 */
[----:B------:R-:W-:Y:S01]  /*4470*/  F2FP.TF32.F32.PACK_B R29, R29 ;  /* 0x0000001dff1d723e */ /* 0x000fe200024050ff */
[----:B------:R1:W-:Y:S01]  /*4480*/  @P4 STG.E desc[UR10][R4.64+0x20], R3 ;  /* 0x0000200304004986 */ /* 0x0003e2000c10190a */
[----:B------:R-:W-:Y:S01]  /*4490*/  ISETP.GT.AND P3, PT, R10, 0x8, P3 ;  /* 0x000000080a00780c */ /* 0x000fe20001f64270 */
[-C--:B0-----:R-:W-:Y:S01]  /*44a0*/  FMUL R9, R34, R0.reuse ;  /* 0x0000000022097220 */ /* 0x081fe20000400000 */
[----:B------:R-:W-:Y:S01]  /*44b0*/  ISETP.GT.AND P5, PT, R10, RZ, P0 ;  /* 0x000000ff0a00720c */ /* 0x000fe200007a4270 */
[----:B------:R-:W-:Y:S01]  /*44c0*/  @P1 STG.E desc[UR10][R4.64+0x24], R29 ;  /* 0x0000241d04001986 */ /* 0x000fe2000c10190a */
[----:B------:R-:W-:Y:S01]  /*44d0*/  F2FP.TF32.F32.PACK_B R11, R11 ;  /* 0x0000000bff0b723e */ /* 0x000fe200024050ff */
[-C--:B------:R-:W-:Y:S01]  /*44e0*/  FMUL R47, R47, R0.reuse ;  /* 0x000000002f2f7220 */ /* 0x080fe20000400000 */
[----:B------:R-:W-:Y:S01]  /*44f0*/  ISETP.GT.AND P1, PT, R2, 0x11, PT ;  /* 0x000000110200780c */ /* 0x000fe20003f24270 */
[-C--:B------:R-:W-:Y:S01]  /*4500*/  FMUL R49, R49, R0.reuse ;  /* 0x0000000031317220 */ /* 0x080fe20000400000 */
[----:B------:R-:W-:Y:S01]  /*4510*/  F2FP.TF32.F32.PACK_B R31, R31 ;  /* 0x0000001fff1f723e */ /* 0x000fe200024050ff */
[----:B------:R0:W-:Y:S01]  /*4520*/  @P2 STG.E desc[UR10][R6.64+0x20], R11 ;  /* 0x0000200b06002986 */ /* 0x0001e2000c10190a */
[----:B------:R-:W-:Y:S01]  /*4530*/  ISETP.GT.AND P4, PT, R10, RZ, P1 ;  /* 0x000000ff0a00720c */ /* 0x000fe20000f84270 */
[-C--:B-1----:R-:W-:Y:S01]  /*4540*/  FMUL R3, R32, R0.reuse ;  /* 0x0000000020037220 */ /* 0x082fe20000400000 */
[----:B------:R-:W-:Y:S01]  /*4550*/  ISETP.GT.AND P2, PT, R10, 0x8, P0 ;  /* 0x000000080a00780c */ /* 0x000fe20000744270 */
[----:B------:R-:W-:Y:S01]  /*4560*/  @P3 STG.E desc[UR10][R6.64+0x24], R31 ;  /* 0x0000241f06003986 */ /* 0x000fe2000c10190a */
[----:B------:R-:W-:Y:S01]  /*4570*/  ISETP.GT.AND P0, PT, R2, 0x18, PT ;  /* 0x000000180200780c */ /* 0x000fe20003f04270 */
[-C--:B------:R-:W-:Y:S01]  /*4580*/  FMUL R51, R51, R0.reuse ;  /* 0x0000000033337220 */ /* 0x080fe20000400000 */
[----:B------:R-:W-:Y:S01]  /*4590*/  F2FP.TF32.F32.PACK_B R3, R3 ;  /* 0x00000003ff03723e */ /* 0x000fe200024050ff */
[-C--:B------:R-:W-:Y:S01]  /*45a0*/  FMUL R53, R53, R0.reuse ;  /* 0x0000000035357220 */ /* 0x080fe20000400000 */
[C---:B------:R-:W-:Y:S01]  /*45b0*/  ISETP.GT.AND P3, PT, R10.reuse, 0x8, P1 ;  /* 0x000000080a00780c */ /* 0x040fe20000f64270 */
[-C--:B------:R-:W-:Y:S01]  /*45c0*/  FMUL R55, R55, R0.reuse ;  /* 0x0000000037377220 */ /* 0x080fe20000400000 */
[----:B------:R-:W-:Y:S01]  /*45d0*/  F2FP.TF32.F32.PACK_B R33, R33 ;  /* 0x00000021ff21723e */ /* 0x000fe200024050ff */
[----:B------:R1:W-:Y:S01]  /*45e0*/  @P5 STG.E desc[UR10][R4.64+0x40], R3 ;  /* 0x0000400304005986 */ /* 0x0003e2000c10190a */
[----:B------:R-:W-:Y:S01]  /*45f0*/  ISETP.GT.AND P5, PT, R10, RZ, P0 ;  /* 0x000000ff0a00720c */ /* 0x000fe200007a4270 */
[-C--:B0-----:R-:W-:Y:S01]  /*4600*/  FMUL R11, R38, R0.reuse ;  /* 0x00000000260b7220 */ /* 0x081fe20000400000 */
[----:B------:R-:W-:Y:S01]  /*4610*/  F2FP.TF32.F32.PACK_B R9, R9 ;  /* 0x00000009ff09723e */ /* 0x000fe200024050ff */
[----:B------:R-:W-:Y:S01]  /*4620*/  @P4 STG.E desc[UR10][R4.64+0x44], R33 ;  /* 0x0000442104004986 */ /* 0x000fe2000c10190a */
[----:B------:R-:W-:Y:S01]  /*4630*/  ISETP.GT.AND P1, PT, R2, 0x19, PT ;  /* 0x000000190200780c */ /* 0x000fe20003f24270 */
[-C--:B------:R-:W-:Y:S01]  /*4640*/  FMUL R57, R57, R0.reuse ;  /* 0x0000000039397220 */ /* 0x080fe20000400000 */
[----:B------:R-:W-:Y:S01]  /*4650*/  F2FP.TF32.F32.PACK_B R35, R35 ;  /* 0x00000023ff23723e */ /* 0x000fe200024050ff */
[----:B------:R0:W-:Y:S01]  /*4660*/  @P2 STG.E desc[UR10][R6.64+0x40], R9 ;  /* 0x0000400906002986 */ /* 0x0001e2000c10190a */
[C---:B------:R-:W-:Y:S01]  /*4670*/  ISETP.GT.AND P4, PT, R10.reuse, RZ, P1 ;  /* 0x000000ff0a00720c */ /* 0x040fe20000f84270 */
[-C--:B------:R-:W-:Y:S01]  /*4680*/  FMUL R59, R59, R0.reuse ;  /* 0x000000003b3b7220 */ /* 0x080fe20000400000 */
[----:B------:R-:W-:Y:S01]  /*4690*/  ISETP.GT.AND P2, PT, R10, 0x8, P0 ;  /* 0x000000080a00780c */ /* 0x000fe20000744270 */
[-C--:B-1----:R-:W-:Y:S01]  /*46a0*/  FMUL R3, R36, R0.reuse ;  /* 0x0000000024037220 */ /* 0x082fe20000400000 */
[----:B------:R-:W-:Y:S01]  /*46b0*/  ISETP.GT.AND P0, PT, R2, 0x20, PT ;  /* 0x000000200200780c */ /* 0x000fe20003f04270 */
[----:B------:R-:W-:Y:S01]  /*46c0*/  @P3 STG.E desc[UR10][R6.64+0x44], R35 ;  /* 0x0000442306003986 */ /* 0x000fe2000c10190a */
[----:B------:R-:W-:Y:S01]  /*46d0*/  ISETP.GT.AND P3, PT, R10, 0x8, P1 ;  /* 0x000000080a00780c */ /* 0x000fe20000f64270 */
[-C--:B------:R-:W-:Y:S01]  /*46e0*/  FMUL R61, R61, R0.reuse ;  /* 0x000000003d3d7220 */ /* 0x080fe20000400000 */
[----:B------:R-:W-:Y:S01]  /*46f0*/  F2FP.TF32.F32.PACK_B R3, R3 ;  /* 0x00000003ff03723e */ /* 0x000fe200024050ff */
[-C--:B------:R-:W-:Y:S01]  /*4700*/  FMUL R63, R63, R0.reuse ;  /* 0x000000003f3f7220 */ /* 0x080fe20000400000 */
[----:B------:R-:W-:Y:S01]  /*4710*/  F2FP.TF32.F32.PACK_B R37, R37 ;  /* 0x00000025ff25723e */ /* 0x000fe200024050ff */
[-C--:B0-----:R-:W-:Y:S01]  /*4720*/  FMUL R9, R42, R0.reuse ;  /* 0x000000002a097220 */ /* 0x081fe20000400000 */
[----:B------:R-:W-:Y:S01]  /*4730*/  F2FP.TF32.F32.PACK_B R11, R11 ;  /* 0x0000000bff0b723e */ /* 0x000fe200024050ff */
[----:B------:R0:W-:Y:S01]  /*4740*/  @P5 STG.E desc[UR10][R4.64+0x60], R3 ;  /* 0x0000600304005986 */ /* 0x0001e2000c10190a */
[----:B------:R-:W-:Y:S01]  /*4750*/  ISETP.GT.AND P5, PT, R10, RZ, P0 ;  /* 0x000000ff0a00720c */ /* 0x000fe200007a4270 */
[-C--:B------:R-:W-:Y:S01]  /*4760*/  FMUL R65, R65, R0.reuse ;  /* 0x0000000041417220 */ /* 0x080fe20000400000 */
[----:B------:R-:W-:Y:S01]  /*4770*/  ISETP.GT.AND P1, PT, R2, 0x21, PT ;  /* 0x000000210200780c */ /* 0x000fe20003f24270 */
[----:B------:R-:W-:Y:S01]  /*4780*/  @P4 STG.E desc[UR10][R4.64+0x64], R37 ;  /* 0x0000642504004986 */ /* 0x000fe2000c10190a */
[----:B------:R-:W-:Y:S01]  /*4790*/  F2FP.TF32.F32.PACK_B R39, R39 ;  /* 0x00000027ff27723e */ /* 0x000fe200024050ff */
[-C--:B------:R-:W-:Y:S01]  /*47a0*/  FMUL R67, R67, R0.reuse ;  /* 0x0000000043437220 */ /* 0x080fe20000400000 */
[C---:B------:R-:W-:Y:S01]  /*47b0*/  ISETP.GT.AND P4, PT, R10.reuse, RZ, P1 ;  /* 0x000000ff0a00720c */ /* 0x040fe20000f84270 */
[----:B------:R1:W-:Y:S01]  /*47c0*/  @P2 STG.E desc[UR10][R6.64+0x60], R11 ;  /* 0x0000600b06002986 */ /* 0x0003e2000c10190a */
[----:B------:R-:W-:Y:S01]  /*47d0*/  ISETP.GT.AND P2, PT, R10, 0x8, P0 ;  /* 0x000000080a00780c */ /* 0x000fe20000744270 */
[-C--:B------:R-:W-:Y:S01]  /*47e0*/  FMUL R69, R69, R0.reuse ;  /* 0x0000000045457220 */ /* 0x080fe20000400000 */
[----:B------:R-:W-:Y:S01]  /*47f0*/  ISETP.GT.AND P0, PT, R2, 0x28, PT ;  /* 0x000000280200780c */ /* 0x000fe20003f04270 */
[-C--:B0-----:R-:W-:Y:S01]  /*4800*/  FMUL R3, R40, R0.reuse ;  /* 0x0000000028037220 */ /* 0x081fe20000400000 */
[----:B------:R-:W-:Y:S01]  /*4810*/  @P3 STG.E desc[UR10][R6.64+0x64], R39 ;  /* 0x0000642706003986 */ /* 0x000fe2000c10190a */
[----:B------:R-:W-:Y:S01]  /*4820*/  ISETP.GT.AND P3, PT, R10, 0x8, P1 ;  /* 0x000000080a00780c */ /* 0x000fe20000f64270 */
[-C--:B------:R-:W-:Y:S01]  /*4830*/  FMUL R71, R71, R0.reuse ;  /* 0x0000000047477220 */ /* 0x080fe20000400000 */
[----:B------:R-:W-:Y:S01]  /*4840*/  F2FP.TF32.F32.PACK_B R41, R41 ;  /* 0x00000029ff29723e */ /* 0x000fe200024050ff */
[-C--:B------:R-:W-:Y:S01]  /*4850*/  FMUL R73, R73, R0.reuse ;  /* 0x0000000049497220 */ /* 0x080fe20000400000 */
[----:B------:R-:W-:Y:S01]  /*4860*/  F2FP.TF32.F32.PACK_B R3, R3 ;  /* 0x00000003ff03723e */ /* 0x000fe200024050ff */
[-C--:B------:R-:W-:Y:S01]  /*4870*/  FMUL R75, R75, R0.reuse ;  /* 0x000000004b4b7220 */ /* 0x080fe20000400000 */
[----:B------:R-:W-:Y:S01]  /*4880*/  F2FP.TF32.F32.PACK_B R9, R9 ;  /* 0x00000009ff09723e */ /* 0x000fe200024050ff */
[-C--:B-1----:R-:W-:Y:S01]  /*4890*/  FMUL R11, R46, R0.reuse ;  /* 0x000000002e0b7220 */ /* 0x082fe20000400000 */
[----:B------:R-:W-:Y:S01]  /*48a0*/  ISETP.GT.AND P1, PT, R2, 0x29, PT ;  /* 0x000000290200780c */ /* 0x000fe20003f24270 */
[----:B------:R0:W-:Y:S01]  /*48b0*/  @P5 STG.E desc[UR10][R4.64+0x80], R3 ;  /* 0x0000800304005986 */ /* 0x0001e2000c10190a */
[C---:B------:R-:W-:Y:S01]  /*48c0*/  ISETP.GT.AND P5, PT, R10.reuse, RZ, P0 ;  /* 0x000000ff0a00720c */ /* 0x040fe200007a4270 */
[-C--:B------:R-:W-:Y:S01]  /*48d0*/  FMUL R77, R77, R0.reuse ;  /* 0x000000004d4d7220 */ /* 0x080fe20000400000 */
[----:B------:R-:W-:Y:S01]  /*48e0*/  F2FP.TF32.F32.PACK_B R43, R43 ;  /* 0x0000002bff2b723e */ /* 0x000fe200024050ff */
[----:B------:R-:W-:Y:S01]  /*48f0*/  @P4 STG.E desc[UR10][R4.64+0x84], R41 ;  /* 0x0000842904004986 */ /* 0x000fe2000c10190a */
[C---:B------:R-:W-:Y:S01]  /*4900*/  ISETP.GT.AND P4, PT, R10.reuse, RZ, P1 ;  /* 0x000000ff0a00720c */ /* 0x040fe20000f84270 */
[-C--:B------:R-:W-:Y:S01]  /*4910*/  FMUL R79, R79, R0.reuse ;  /* 0x000000004f4f7220 */ /* 0x080fe20000400000 */
[----:B------:R-:W-:Y:S01]  /*4920*/  F2FP.TF32.F32.PACK_B R45, R45 ;  /* 0x0000002dff2d723e */ /* 0x000fe200024050ff */
        /* <DEDUP_REMOVED lines=12> */
[----:B------:R-:W-:Y:S01]  /*49f0*/  ISETP.GT.AND P1, PT, R2, 0x31, PT ;  /* 0x000000310200780c */ /* 0x000fe20003f24270 */
[-C--:B-1----:R-:W-:Y:S01]  /*4a00*/  FMUL R9, R50, R0.reuse ;  /* 0x0000000032097220 */ /* 0x082fe20000400000 */
[----:B------:R-:W-:Y:S01]  /*4a10*/  F2FP.TF32.F32.PACK_B R47, R47 ;  /* 0x0000002fff2f723e */ /* 0x000fe200024050ff */
[----:B------:R0:W-:Y:S01]  /*4a20*/  @P5 STG.E desc[UR10][R4.64+0xa0], R3 ;  /* 0x0000a00304005986 */ /* 0x0001e2000c10190a */
[C---:B------:R-:W-:Y:S01]  /*4a30*/  ISETP.GT.AND P5, PT, R10.reuse, RZ, P0 ;  /* 0x000000ff0a00720c */ /* 0x040fe200007a4270 */
[-C--:B------:R-:W-:Y:S01]  /*4a40*/  FMUL R85, R85, R0.reuse ;  /* 0x0000000055557220 */ /* 0x080fe20000400000 */
[----:B------:R-:W-:Y:S01]  /*4a50*/  F2FP.TF32.F32.PACK_B R49, R49 ;  /* 0x00000031ff31723e */ /* 0x000fe200024050ff */
[----:B------:R-:W-:Y:S01]  /*4a60*/  @P4 STG.E desc[UR10][R4.64+0xa4], R45 ;  /* 0x0000a42d04004986 */ /* 0x000fe2000c10190a */
[----:B------:R-:W-:Y:S01]  /*4a70*/  ISETP.GT.AND P4, PT, R10, RZ, P1 ;  /* 0x000000ff0a00720c */ /* 0x000fe20000f84270 */
[----:B------:R-:W-:Y:S01]  /*4a80*/  FMUL R17, R86, R0 ;  /* 0x0000000056117220 */ /* 0x000fe20000400000 */
[----:B------:R-:W-:Y:S01]  /*4a90*/  F2FP.TF32.F32.PACK_B R9, R9 ;  /* 0x00000009ff09723e */ /* 0x000fe200024050ff */
[----:B------:R1:W-:Y:S01]  /*4aa0*/  @P2 STG.E desc[UR10][R6.64+0xa0], R11 ;  /* 0x0000a00b06002986 */ /* 0x0003e2000c10190a */
[----:B------:R-:W-:-:S02]  /*4ab0*/  ISETP.GT.AND P2, PT, R10, 0x8, P0 ;  /* 0x000000080a00780c */ /* 0x000fc40000744270 */
[----:B------:R-:W-:Y:S01]  /*4ac0*/  ISETP.GT.AND P0, PT, R2, 0x38, PT ;  /* 0x000000380200780c */ /* 0x000fe20003f04270 */
[-C--:B0-----:R-:W-:Y:S01]  /*4ad0*/  FMUL R3, R48, R0.reuse ;  /* 0x0000000030037220 */ /* 0x081fe20000400000 */
[----:B------:R-:W-:Y:S01]  /*4ae0*/  @P3 STG.E desc[UR10][R6.64+0xa4], R47 ;  /* 0x0000a42f06003986 */ /* 0x000fe2000c10190a */
[----:B------:R-:W-:Y:S02]  /*4af0*/  ISETP.GT.AND P3, PT, R10, 0x8, P1 ;  /* 0x000000080a00780c */ /* 0x000fe40000f64270 */
[----:B------:R-:W-:Y:S02]  /*4b00*/  ISETP.GT.AND P1, PT, R2, 0x39, PT ;  /* 0x000000390200780c */ /* 0x000fe40003f24270 */
[----:B------:R-:W-:Y:S02]  /*4b10*/  F2FP.TF32.F32.PACK_B R3, R3 ;  /* 0x00000003ff03723e */ /* 0x000fe400024050ff */
[----:B------:R-:W-:Y:S01]  /*4b20*/  F2FP.TF32.F32.PACK_B R51, R51 ;  /* 0x00000033ff33723e */ /* 0x000fe200024050ff */
[----:B-1----:R-:W-:Y:S01]  /*4b30*/  FMUL R11, R54, R0 ;  /* 0x00000000360b7220 */ /* 0x002fe20000400000 */
[----:B------:R-:W-:Y:S01]  /*4b40*/  F2FP.TF32.F32.PACK_B R53, R53 ;  /* 0x00000035ff35723e */ /* 0x000fe200024050ff */
[----:B------:R0:W-:Y:S01]  /*4b50*/  @P5 STG.E desc[UR10][R4.64+0xc0], R3 ;  /* 0x0000c00304005986 */ /* 0x0001e2000c10190a */
[----:B------:R-:W-:-:S02]  /*4b60*/  ISETP.GT.AND P5, PT, R10, RZ, P0 ;  /* 0x000000ff0a00720c */ /* 0x000fc400007a4270 */
[----:B------:R-:W-:Y:S01]  /*4b70*/  F2FP.TF32.F32.PACK_B R11, R11 ;  /* 0x0000000bff0b723e */ /* 0x000fe200024050ff */
[----:B------:R-:W-:Y:S01]  /*4b80*/  @P4 STG.E desc[UR10][R4.64+0xc4], R49 ;  /* 0x0000c43104004986 */ /* 0x000fe2000c10190a */
[C---:B------:R-:W-:Y:S02]  /*4b90*/  ISETP.GT.AND P4, PT, R10.reuse, RZ, P1 ;  /* 0x000000ff0a00720c */ /* 0x040fe40000f84270 */
[----:B------:R-:W-:Y:S01]  /*4ba0*/  F2FP.TF32.F32.PACK_B R55, R55 ;  /* 0x00000037ff37723e */ /* 0x000fe200024050ff */
[----:B------:R1:W-:Y:S01]  /*4bb0*/  @P2 STG.E desc[UR10][R6.64+0xc0], R9 ;  /* 0x0000c00906002986 */ /* 0x0003e2000c10190a */
[----:B------:R-:W-:Y:S02]  /*4bc0*/  ISETP.GT.AND P2, PT, R10, 0x8, P0 ;  /* 0x000000080a00780c */ /* 0x000fe40000744270 */
[----:B------:R-:W-:Y:S01]  /*4bd0*/  ISETP.GT.AND P0, PT, R2, 0x40, PT ;  /* 0x000000400200780c */ /* 0x000fe20003f04270 */
[----:B0-----:R-:W-:Y:S01]  /*4be0*/  FMUL R3, R52, R0 ;  /* 0x0000000034037220 */ /* 0x001fe20000400000 */
[----:B------:R-:W-:Y:S01]  /*4bf0*/  @P3 STG.E desc[UR10][R6.64+0xc4], R51 ;  /* 0x0000c43306003986 */ /* 0x000fe2000c10190a */
[----:B------:R-:W-:-:S02]  /*4c00*/  ISETP.GT.AND P3, PT, R10, 0x8, P1 ;  /* 0x000000080a00780c */ /* 0x000fc40000f64270 */
[----:B------:R-:W-:Y:S02]  /*4c10*/  ISETP.GT.AND P1, PT, R2, 0x41, PT ;  /* 0x000000410200780c */ /* 0x000fe40003f24270 */
[----:B------:R-:W-:Y:S01]  /*4c20*/  F2FP.TF32.F32.PACK_B R3, R3 ;  /* 0x00000003ff03723e */ /* 0x000fe200024050ff */
[----:B-1----:R-:W-:Y:S01]  /*4c30*/  FMUL R9, R58, R0 ;  /* 0x000000003a097220 */ /* 0x002fe20000400000 */
[----:B------:R-:W-:-:S03]  /*4c40*/  F2FP.TF32.F32.PACK_B R57, R57 ;  /* 0x00000039ff39723e */ /* 0x000fc600024050ff */
[----:B------:R0:W-:Y:S01]  /*4c50*/  @P5 STG.E desc[UR10][R4.64+0xe0], R3 ;  /* 0x0000e00304005986 */ /* 0x0001e2000c10190a */
[C---:B------:R-:W-:Y:S02]  /*4c60*/  ISETP.GT.AND P5, PT, R10.reuse, RZ, P0 ;  /* 0x000000ff0a00720c */ /* 0x040fe400007a4270 */
        /* <DEDUP_REMOVED lines=64> */
[----:B------:R-:W-:Y:S01]  /*5070*/  ISETP.GT.AND P0, PT, R10, 0x8, P0 ;  /* 0x000000080a00780c */ /* 0x000fe20000704270 */
[----:B------:R-:W-:Y:S01]  /*5080*/  @P4 STG.E desc[UR10][R4.64+0x164], R69 ;  /* 0x0001644504004986 */ /* 0x000fe2000c10190a */
[----:B------:R-:W-:Y:S02]  /*5090*/  ISETP.GT.AND P4, PT, R2, 0x69, PT ;  /* 0x000000690200780c */ /* 0x000fe40003f84270 */
[----:B------:R-:W-:Y:S01]  /*50a0*/  F2FP.TF32.F32.PACK_B R9, R9 ;  /* 0x00000009ff09723e */ /* 0x000fe200024050ff */
[----:B------:R1:W-:Y:S01]  /*50b0*/  @P2 STG.E desc[UR10][R6.64+0x160], R11 ;  /* 0x0001600b06002986 */ /* 0x0003e2000c10190a */
[C---:B------:R-:W-:Y:S02]  /*50c0*/  ISETP.GT.AND P2, PT, R10.reuse, RZ, P1 ;  /* 0x000000ff0a00720c */ /* 0x040fe40000f44270 */
[----:B------:R-:W-:Y:S01]  /*50d0*/  ISETP.GT.AND P1, PT, R10, 0x8, P1 ;  /* 0x000000080a00780c */ /* 0x000fe20000f24270 */
[----:B0-----:R-:W-:Y:S01]  /*50e0*/  FMUL R3, R72, R0 ;  /* 0x0000000048037220 */ /* 0x001fe20000400000 */
[----:B------:R-:W-:Y:S01]  /*50f0*/  @P3 STG.E desc[UR10][R6.64+0x164], R71 ;  /* 0x0001644706003986 */ /* 0x000fe2000c10190a */
[----:B------:R-:W-:-:S02]  /*5100*/  ISETP.GT.AND P6, PT, R10, RZ, P4 ;  /* 0x000000ff0a00720c */ /* 0x000fc400027c4270 */
[----:B------:R-:W-:Y:S02]  /*5110*/  F2FP.TF32.F32.PACK_B R75, R75 ;  /* 0x0000004bff4b723e */ /* 0x000fe400024050ff */
[----:B------:R-:W-:Y:S02]  /*5120*/  F2FP.TF32.F32.PACK_B R3, R3 ;  /* 0x00000003ff03723e */ /* 0x000fe400024050ff */
[----:B------:R-:W-:Y:S01]  /*5130*/  F2FP.TF32.F32.PACK_B R77, R77 ;  /* 0x0000004dff4d723e */ /* 0x000fe200024050ff */
[----:B-1----:R-:W-:Y:S01]  /*5140*/  FMUL R11, R80, R0 ;  /* 0x00000000500b7220 */ /* 0x002fe20000400000 */
[----:B------:R-:W-:Y:S01]  /*5150*/  ISETP.GT.AND P4, PT, R10, 0x8, P4 ;  /* 0x000000080a00780c */ /* 0x000fe20002784270 */
[----:B------:R0:W-:Y:S01]  /*5160*/  @P5 STG.E desc[UR10][R4.64+0x180], R3 ;  /* 0x0001800304005986 */ /* 0x0001e2000c10190a */
[----:B------:R-:W-:Y:S02]  /*5170*/  ISETP.GT.AND P5, PT, R2, 0x68, PT ;  /* 0x000000680200780c */ /* 0x000fe40003fa4270 */
[----:B------:R-:W-:Y:S01]  /*5180*/  F2FP.TF32.F32.PACK_B R79, R79 ;  /* 0x0000004fff4f723e */ /* 0x000fe200024050ff */
[----:B------:R-:W-:Y:S01]  /*5190*/  @P2 STG.E desc[UR10][R4.64+0x184], R73 ;  /* 0x0001844904002986 */ /* 0x000fe2000c10190a */
[----:B------:R-:W-:-:S02]  /*51a0*/  ISETP.GT.AND P3, PT, R10, RZ, P5 ;  /* 0x000000ff0a00720c */ /* 0x000fc40002f64270 */
[----:B------:R-:W-:Y:S01]  /*51b0*/  ISETP.GT.AND P5, PT, R10, 0x8, P5 ;  /* 0x000000080a00780c */ /* 0x000fe20002fa4270 */
[----:B------:R1:W-:Y:S01]  /*51c0*/  @P0 STG.E desc[UR10][R6.64+0x180], R9 ;  /* 0x0001800906000986 */ /* 0x0003e2000c10190a */
[C---:B------:R-:W-:Y:S02]  /*51d0*/  ISETP.GT.AND P2, PT, R2.reuse, 0x71, PT ;  /* 0x000000710200780c */ /* 0x040fe40003f44270 */
[----:B------:R-:W-:Y:S01]  /*51e0*/  ISETP.GT.AND P0, PT, R2, 0x79, PT ;  /* 0x000000790200780c */ /* 0x000fe20003f04270 */
[-C--:B0-----:R-:W-:Y:S01]  /*51f0*/  FMUL R3, R76, R0.reuse ;  /* 0x000000004c037220 */ /* 0x081fe20000400000 */
[----:B------:R-:W-:Y:S01]  /*5200*/  @P1 STG.E desc[UR10][R6.64+0x184], R75 ;  /* 0x0001844b06001986 */ /* 0x000fe2000c10190a */
[----:B------:R-:W-:Y:S02]  /*5210*/  ISETP.GT.AND P1, PT, R2, 0x78, PT ;  /* 0x000000780200780c */ /* 0x000fe40003f24270 */
[----:B------:R-:W-:Y:S02]  /*5220*/  F2FP.TF32.F32.PACK_B R11, R11 ;  /* 0x0000000bff0b723e */ /* 0x000fe400024050ff */
[----:B------:R-:W-:Y:S01]  /*5230*/  F2FP.TF32.F32.PACK_B R3, R3 ;  /* 0x00000003ff03723e */ /* 0x000fe200024050ff */
[-C--:B-1----:R-:W-:Y:S01]  /*5240*/  FMUL R9, R78, R0.reuse ;  /* 0x000000004e097220 */ /* 0x082fe20000400000 */
[----:B------:R-:W-:Y:S01]  /*5250*/  F2FP.TF32.F32.PACK_B R81, R81 ;  /* 0x00000051ff51723e */ /* 0x000fe200024050ff */
[----:B------:R-:W-:-:S02]  /*5260*/  FMUL R0, R87, R0 ;  /* 0x0000000057007220 */ /* 0x000fc40000400000 */
[----:B------:R0:W-:Y:S01]  /*5270*/  @P3 STG.E desc[UR10][R4.64+0x1a0], R3 ;  /* 0x0001a00304003986 */ /* 0x0001e2000c10190a */
[----:B------:R-:W-:Y:S01]  /*5280*/  ISETP.GT.AND P3, PT, R2, 0x70, PT ;  /* 0x000000700200780c */ /* 0x000fe20003f64270 */
[----:B------:R-:W-:Y:S01]  /*5290*/  @P6 IMAD.MOV.U32 R2, RZ, RZ, R4 ;  /* 0x000000ffff026224 */ /* 0x000fe200078e0004 */
[----:B------:R-:W-:Y:S02]  /*52a0*/  F2FP.TF32.F32.PACK_B R9, R9 ;  /* 0x00000009ff09723e */ /* 0x000fe400024050ff */
[----:B------:R-:W-:Y:S02]  /*52b0*/  F2FP.TF32.F32.PACK_B R13, R13 ;  /* 0x0000000dff0d723e */ /* 0x000fe400024050ff */
[----:B------:R-:W-:Y:S02]  /*52c0*/  F2FP.TF32.F32.PACK_B R83, R83 ;  /* 0x00000053ff53723e */ /* 0x000fe400024050ff */
[----:B------:R-:W-:Y:S02]  /*52d0*/  F2FP.TF32.F32.PACK_B R15, R15 ;  /* 0x0000000fff0f723e */ /* 0x000fe400024050ff */
[----:B------:R-:W-:Y:S01]  /*52e0*/  F2FP.TF32.F32.PACK_B R85, R85 ;  /* 0x00000055ff55723e */ /* 0x000fe200024050ff */
[----:B0-----:R-:W-:Y:S01]  /*52f0*/  @P6 IMAD.MOV.U32 R3, RZ, RZ, R5 ;  /* 0x000000ffff036224 */ /* 0x001fe200078e0005 */
[----:B------:R-:W-:-:S04]  /*5300*/  F2FP.TF32.F32.PACK_B R17, R17 ;  /* 0x00000011ff11723e */ /* 0x000fc800024050ff */
[----:B------:R0:W-:Y:S01]  /*5310*/  @P6 STG.E desc[UR10][R2.64+0x1a4], R77 ;  /* 0x0001a44d02006986 */ /* 0x0001e2000c10190a */
[C---:B------:R-:W-:Y:S02]  /*5320*/  ISETP.GT.AND P6, PT, R10.reuse, RZ, P3 ;  /* 0x000000ff0a00720c */ /* 0x040fe40001fc4270 */
[----:B------:R-:W-:Y:S01]  /*5330*/  ISETP.GT.AND P3, PT, R10, 0x8, P3 ;  /* 0x000000080a00780c */ /* 0x000fe20001f64270 */
[----:B0-----:R-:W-:Y:S02]  /*5340*/  @P5 IMAD.MOV.U32 R2, RZ, RZ, R6 ;  /* 0x000000ffff025224 */ /* 0x001fe400078e0006 */
[----:B------:R-:W-:-:S05]  /*5350*/  @P5 IMAD.MOV.U32 R3, RZ, RZ, R7 ;  /* 0x000000ffff035224 */ /* 0x000fca00078e0007 */
        /* <DEDUP_REMOVED lines=15> */
[----:B------:R0:W-:Y:S02]  /*5450*/  @P5 STG.E desc[UR10][R2.64+0x1c4], R81 ;  /* 0x0001c45102005986 */ /* 0x0001e4000c10190a */
        /* <DEDUP_REMOVED lines=8> */
[----:B------:R0:W-:Y:S04]  /*54e0*/  @P4 STG.E desc[UR10][R2.64+0x1e0], R15 ;  /* 0x0001e00f02004986 */ /* 0x0001e8000c10190a */
[----:B------:R1:W-:Y:S01]  /*54f0*/  @P6 STG.E desc[UR10][R4.64+0x1e4], R85 ;  /* 0x0001e45504006986 */ /* 0x0003e2000c10190a */
[----:B0-----:R-:W-:Y:S02]  /*5500*/  @P1 IMAD.MOV.U32 R2, RZ, RZ, R6 ;  /* 0x000000ffff021224 */ /* 0x001fe400078e0006 */
[----:B------:R-:W-:-:S05]  /*5510*/  @P1 IMAD.MOV.U32 R3, RZ, RZ, R7 ;  /* 0x000000ffff031224 */ /* 0x000fca00078e0007 */
[----:B------:R1:W-:Y:S01]  /*5520*/  @P1 STG.E desc[UR10][R2.64+0x1e0], R17 ;  /* 0x0001e01102001986 */ /* 0x0003e2000c10190a */
[----:B------:R-:W-:Y:S05]  /*5530*/  @!P0 EXIT ;  /* 0x000000000000894d */ /* 0x000fea0003800000 */
[----:B-1----:R-:W-:-:S05]  /*5540*/  F2FP.TF32.F32.PACK_B R3, R0 ;  /* 0x00000000ff03723e */ /* 0x002fca00024050ff */
[----:B------:R-:W-:Y:S01]  /*5550*/  STG.E desc[UR10][R6.64+0x1e4], R3 ;  /* 0x0001e40306007986 */ /* 0x000fe2000c10190a */
[----:B------:R-:W-:Y:S05]  /*5560*/  EXIT ;  /* 0x000000000000794d */ /* 0x000fea0003800000 */
.L_x_9:
[----:B------:R-:W-:-:S13]  /*5570*/  ISETP.NE.AND P0, PT, R6, RZ, PT ;  /* 0x000000ff0600720c */ /* 0x000fda0003f05270 */
[----:B------:R-:W-:Y:S05]  /*5580*/  @P0 EXIT ;  /* 0x000000000000094d */ /* 0x000fea0003800000 */
[----:B------:R-:W-:-:S13]  /*5590*/  ELECT P0, URZ, PT ;  /* 0x00000000003f782f */ /* 0x000fda0003800000 */
[----:B------:R-:W-:Y:S05]  /*55a0*/  @!P0 BRA `(.L_x_146) ;  /* 0x0000003000cc8947 */ /* 0x000fea0003800000 */
[----:B------:R-:W-:Y:S02]  /*55b0*/  ISETP.GE.AND P0, PT, R4, 0x1, PT ;  /* 0x000000010400780c */ /* 0x000fe40003f06270 */
[----:B---3-5:R-:W-:-:S04]  /*55c0*/  SHF.R.S32.HI R3, RZ, 0x1f, R8 ;  /* 0x0000001fff037819 */ /* 0x028fc80000011408 */
[----:B------:R-:W-:-:S07]  /*55d0*/  LEA.HI R3, R3, R8, RZ, 0x7 ;  /* 0x0000000803037211 */ /* 0x000fce00078f38ff */
[----:B------:R-:W-:Y:S05]  /*55e0*/  @!P0 BRA `(.L_x_146) ;  /* 0x0000003000bc8947 */ /* 0x000fea0003800000 */
[----:B------:R-:W-:Y:S01]  /*55f0*/  LOP3.LUT R3, R3, 0xffffff80, RZ, 0xc0, !PT ;  /* 0xffffff8003037812 */ /* 0x000fe200078ec0ff */
[----:B0-----:R-:W-:Y:S01]  /*5600*/  IMAD.SHL.U32 R0, R5, 0x40, RZ ;  /* 0x0000004005007824 */ /* 0x001fe200078e00ff */
[----:B------:R-:W-:Y:S01]  /*5610*/  LOP3.LUT P0, RZ, R8, 0x1f, RZ, 0xc0, !PT ;  /* 0x0000001f08ff7812 */ /* 0x000fe2000780c0ff */
[----:B------:R-:W-:Y:S01]  /*5620*/  VIADD R20, R4, 0x1 ;  /* 0x0000000104147836 */ /* 0x000fe20000000000 */
[----:B------:R-:W-:Y:S01]  /*5630*/  LOP3.LUT R18, R2, 0x2, RZ, 0xfc, !PT ;  /* 0x0000000202127812 */ /* 0x000fe200078efcff */
[----:B------:R-:W-:Y:S01]  /*5640*/  IMAD.IADD R3, R8, 0x1, -R3 ;  /* 0x0000000108037824 */ /* 0x000fe200078e0a03 */
[----:B------:R-:W-:Y:S01]  /*5650*/  CS2R R10, SRZ ;  /* 0x00000000000a7805 */ /* 0x000fe2000001ff00 */
[----:B------:R-:W-:Y:S02]  /*5660*/  IMAD.MOV.U32 R5, RZ, RZ, 0x1 ;  /* 0x00000001ff057424 */ /* 0x000fe400078e00ff */
[----:B------:R-:W-:Y:S01]  /*5670*/  IMAD.MOV.U32 R12, RZ, RZ, RZ ;  /* 0x000000ffff0c7224 */ /* 0x000fe200078e00ff */
[C---:B------:R-:W-:Y:S01]  /*5680*/  ISETP.NE.AND P1, PT, R3.reuse, RZ, PT ;  /* 0x000000ff0300720c */ /* 0x040fe20003f25270 */
[C---:B------:R-:W-:Y:S01]  /*5690*/  VIADD R21, R0.reuse, 0x8 ;  /* 0x0000000800157836 */ /* 0x040fe20000000000 */
[----:B------:R-:W-:Y:S01]  /*56a0*/  ISETP.NE.OR P0, PT, R3, RZ, !P0 ;  /* 0x000000ff0300720c */ /* 0x000fe20004705670 */
[----:B------:R-:W-:Y:S01]  /*56b0*/  IMAD.SHL.U32 R3, R9, 0x80, RZ ;  /* 0x0000008009037824 */ /* 0x000fe200078e00ff */
[----:B------:R-:W-:Y:S01]  /*56c0*/  CS2R R8, SRZ ;  /* 0x0000000000087805 */ /* 0x000fe2000001ff00 */
[----:B------:R-:W-:-:S02]  /*56d0*/  VIADD R22, R0, 0x10 ;  /* 0x0000001000167836 */ /* 0x000fc40000000000 */
[C---:B------:R-:W-:Y:S02]  /*56e0*/  VIADD R23, R0.reuse, 0x18 ;  /* 0x0000001800177836 */ /* 0x040fe40000000000 */
[C---:B------:R-:W-:Y:S02]  /*56f0*/  VIADD R24, R0.reuse, 0x20 ;  /* 0x0000002000187836 */ /* 0x040fe40000000000 */
[C---:B------:R-:W-:Y:S02]  /*5700*/  VIADD R25, R0.reuse, 0x28 ;  /* 0x0000002800197836 */ /* 0x040fe40000000000 */
[C---:B------:R-:W-:Y:S02]  /*5710*/  VIADD R26, R0.reuse, 0x30 ;  /* 0x00000030001a7836 */ /* 0x040fe40000000000 */
[----:B------:R-:W-:Y:S02]  /*5720*/  VIADD R27, R0, 0x38 ;  /* 0x00000038001b7836 */ /* 0x000fe40000000000 */
[----:B------:R-:W-:-:S02]  /*5730*/  VIADD R28, R3, 0x8 ;  /* 0x00000008031c7836 */ /* 0x000fc40000000000 */
[C---:B------:R-:W-:Y:S02]  /*5740*/  VIADD R29, R3.reuse, 0x10 ;  /* 0x00000010031d7836 */ /* 0x040fe40000000000 */
[C---:B------:R-:W-:Y:S02]  /*5750*/  VIADD R30, R3.reuse, 0x18 ;  /* 0x00000018031e7836 */ /* 0x040fe40000000000 */
[C---:B------:R-:W-:Y:S02]  /*5760*/  VIADD R31, R3.reuse, 0x20 ;  /* 0x00000020031f7836 */ /* 0x040fe40000000000 */
[C---:B------:R-:W-:Y:S02]  /*5770*/  VIADD R32, R3.reuse, 0x28 ;  /* 0x0000002803207836 */ /* 0x040fe40000000000 */
[C---:B------:R-:W-:Y:S02]  /*5780*/  VIADD R33, R3.reuse, 0x30 ;  /* 0x0000003003217836 */ /* 0x040fe40000000000 */
        /* <DEDUP_REMOVED lines=8> */
[----:B------:R-:W-:-:S07]  /*5810*/  VIADD R19, R3, 0x78 ;  /* 0x0000007803137836 */ /* 0x000fce0000000000 */
.L_x_150:
[----:B------:R-:W0:Y:S01]  /*5820*/  S2R R7, SR_CgaCtaId ;  /* 0x0000000000077919 */ /* 0x000e220000008800 */
[----:B------:R-:W-:-:S04]  /*5830*/  MOV R6, 0x400 ;  /* 0x0000040000067802 */ /* 0x000fc80000000f00 */
[----:B0-----:R-:W-:Y:S02]  /*5840*/  LEA R16, R7, R6, 0x18 ;  /* 0x0000000607107211 */ /* 0x001fe400078ec0ff */
[----:B------:R-:W-:-:S03]  /*5850*/  SHF.L.U32 R6, R5, 0x1f, RZ ;  /* 0x0000001f05067819 */ /* 0x000fc600000006ff */
[----:B------:R-:W-:-:S07]  /*5860*/  IMAD R7, R9, 0x8, R16 ;  /* 0x0000000809077824 */ /* 0x000fce00078e0210 */
.L_x_147:
[----:B0-----:R0:W1:Y:S02]  /*5870*/  SYNCS.PHASECHK.TRANS64.TRYWAIT P2, [R7+URZ+0x30020], R6 ;  /* 0x03002006070075a7 */ /* 0x001064000804017f */
[----:B-1----:R-:W-:Y:S05]  /*5880*/  @!P2 NANOSLEEP.SYNCS 0x989680 ;  /* 0x009896800000a95d */ /* 0x002fea0003900000 */
[----:B------:R-:W1:Y:S02]  /*5890*/  @!P2 SYNCS.PHASECHK.TRANS64 P2, [R7+URZ+0x30020], R6 ;  /* 0x030020060700a5a7 */ /* 0x000e64000804007f */
[----:B-1----:R-:W-:Y:S05]  /*58a0*/  @!P2 BRA `(.L_x_147) ;  /* 0xfffffffc00f0a947 */ /* 0x002fea000383ffff */
[----:B0-----:R-:W0:Y:S02]  /*58b0*/  @!P1 LDC R6, c[0x0][0x580] ;  /* 0x00016000ff069b82 */ /* 0x001e240000000800 */
[----:B0-----:R0:W-:Y:S02]  /*58c0*/  @!P1 SYNCS.ARRIVE.TRANS64 RZ, [R7+URZ+0x30000], R6 ;  /* 0x0300000607ff99a7 */ /* 0x0011e4000800003f */
[----:B0-----:R-:W-:-:S04]  /*58d0*/  PRMT R6, R18, 0x9910, RZ ;  /* 0x0000991012067816 */ /* 0x001fc800000000ff */
[----:B------:R-:W-:-:S13]  /*58e0*/  ISETP.NE.AND P2, PT, R6, 0x2, PT ;  /* 0x000000020600780c */ /* 0x000fda0003f45270 */
[----:B------:R-:W-:Y:S05]  /*58f0*/  @P2 BRA `(.L_x_148) ;  /* 0x0000000000042947 */ /* 0x000fea0003800000 */
[----:B------:R-:W-:Y:S01]  /*5900*/  BPT.TRAP 0x1 ;  /* 0x000000040000795c */ /* 0x000fe20000300000 */
.L_x_148:
[----:B------:R-:W-:Y:S05]  /*5910*/  @P0 BRA `(.L_x_149) ;  /* 0x0000000000040947 */ /* 0x000fea0003800000 */
[----:B------:R-:W-:Y:S01]  /*5920*/  BPT.TRAP 0x1 ;  /* 0x000000040000795c */ /* 0x000fe20000300000 */
.L_x_149:
[----:B------:R-:W-:Y:S01]  /*5930*/  ULDC UR15, c[0x0][0x380] ;  /* 0x0000e000000f7ab9 */ /* 0x000fe20000000800 */
[----:B------:R-:W-:Y:S01]  /*5940*/  R2UR UR49, R0 ;  /* 0x00000000003172ca */ /* 0x000fe200000e0000 */
[----:B------:R-:W-:Y:S01]  /*5950*/  UISETP.NE.AND UP0, UPT, UR15, 0x1, UPT ;  /* 0x000000010f00788c */ /* 0x000fe2000bf05270 */
[----:B------:R-:W-:Y:S01]  /*5960*/  R2UR UR22, R22 ;  /* 0x00000000161672ca */ /* 0x000fe200000e0000 */
[----:B------:R-:W-:Y:S01]  /*5970*/  ULDC UR23, c[0x0][0x38c] ;  /* 0x0000e30000177ab9 */ /* 0x000fe20000000800 */
[----:B------:R-:W-:Y:S01]  /*5980*/  R2UR UR60, R21 ;  /* 0x00000000153c72ca */ /* 0x000fe200000e0000 */
[----:B------:R-:W-:Y:S01]  /*5990*/  UISETP.NE.AND UP1, UPT, UR23, 0x1, UPT ;  /* 0x000000011700788c */ /* 0x000fe2000bf25270 */
[----:B------:R-:W-:Y:S01]  /*59a0*/  R2UR UR14, R23 ;  /* 0x00000000170e72ca */ /* 0x000fe200000e0000 */
[----:B------:R-:W0:Y:S01]  /*59b0*/  LDC.64 R14, c[0x0][0x3d0] ;  /* 0x0000f400ff0e7b82 */ /* 0x000e220000000a00 */
[----:B------:R-:W-:Y:S01]  /*59c0*/  R2UR UR44, R25 ;  /* 0x00000000192c72ca */ /* 0x000fe200000e0000 */
[----:B------:R-:W-:Y:S01]  /*59d0*/  ULDC.64 UR34, c[0x0][0x3c8] ;  /* 0x0000f20000227ab9 */ /* 0x000fe20000000a00 */
[----:B------:R-:W-:Y:S01]  /*59e0*/  R2UR UR42, R24 ;  /* 0x00000000182a72ca */ /* 0x000fe200000e0000 */
[----:B------:R-:W-:Y:S01]  /*59f0*/  ULDC UR55, c[0x0][0x3ec] ;  /* 0x0000fb0000377ab9 */ /* 0x000fe20000000800 */
[----:B------:R-:W-:Y:S01]  /*5a00*/  @UP0 ULDC UR10, c[0x0][0x384] ;  /* 0x0000e100000a0ab9 */ /* 0x000fe20000000800 */
[----:B------:R-:W-:Y:S01]  /*5a10*/  @UP0 ULDC UR18, c[0x0][0x388] ;  /* 0x0000e20000120ab9 */ /* 0x000fe20000000800 */
[----:B------:R-:W-:Y:S01]  /*5a20*/  UIMAD.WIDE.U32 UR10, UR49, UR10, URZ ;  /* 0x0000000a310a72a5 */ /* 0x000fe2000f8e003f */
[----:B------:R-:W-:Y:S01]  /*5a30*/  R2UR UR41, R27 ;  /* 0x000000001b2972ca */ /* 0x000fe200000e0000 */
[----:B------:R-:W-:Y:S01]  /*5a40*/  @UP0 ULDC UR16, c[0x0][0x384] ;  /* 0x0000e10000100ab9 */ /* 0x000fe20000000800 */
[----:B------:R-:W-:Y:S01]  /*5a50*/  UMOV UR20, UR49 ;  /* 0x0000003100147c82 */ /* 0x000fe20008000000 */
[----:B------:R-:W-:Y:S01]  /*5a60*/  @UP0 ULDC UR12, c[0x0][0x384] ;  /* 0x0000e100000c0ab9 */ /* 0x000fe20000000800 */
[----:B------:R-:W-:Y:S01]  /*5a70*/  UIMAD.WIDE.U32 UR16, UR22, UR16, URZ ;  /* 0x00000010161072a5 */ /* 0x000fe2000f8e003f */
[----:B------:R-:W0:Y:S01]  /*5a80*/  LDC R13, c[0x0][0x400] ;  /* 0x00010000ff0d7b82 */ /* 0x000e220000000800 */
[----:B------:R-:W-:Y:S01]  /*5a90*/  @UP0 USHF.R.U32.HI UR20, URZ, UR18, UR11 ;  /* 0x000000123f140299 */ /* 0x000fe2000801160b */
[----:B------:R-:W-:Y:S01]  /*5aa0*/  R2UR UR52, R0 ;  /* 0x00000000003472ca */ /* 0x000fe200000e0000 */
[----:B------:R-:W-:Y:S01]  /*5ab0*/  UIMAD.WIDE.U32 UR12, UR60, UR12, URZ ;  /* 0x0000000c3c0c72a5 */ /* 0x000fe2000f8e003f */
[----:B------:R-:W-:Y:S01]  /*5ac0*/  R2UR UR39, R21 ;  /* 0x00000000152772ca */ /* 0x000fe200000e0000 */
[----:B------:R-:W-:Y:S01]  /*5ad0*/  @UP0 ULDC UR24, c[0x0][0x388] ;  /* 0x0000e20000180ab9 */ /* 0x000fe20000000800 */
[----:B------:R-:W-:Y:S01]  /*5ae0*/  @UP1 ULDC.64 UR8, c[0x0][0x390] ;  /* 0x0000e40000081ab9 */ /* 0x000fe20000000a00 */
[----:B------:R-:W-:Y:S01]  /*5af0*/  UMOV UR30, UR22 ;  /* 0x00000016001e7c82 */ /* 0x000fe20008000000 */
[----:B------:R-:W-:Y:S01]  /*5b00*/  @UP0 ULDC UR19, c[0x0][0x388] ;  /* 0x0000e20000130ab9 */ /* 0x000fe20000000800 */
[----:B------:R-:W-:Y:S01]  /*5b10*/  UMOV UR21, UR60 ;  /* 0x0000003c00157c82 */ /* 0x000fe20008000000 */
[----:B------:R-:W-:Y:S01]  /*5b20*/  @UP0 USHF.R.U32.HI UR30, URZ, UR24, UR17 ;  /* 0x000000183f1e0299 */ /* 0x000fe20008011611 */
[----:B------:R-:W-:Y:S01]  /*5b30*/  MOV R43, UR20 ;  /* 0x00000014002b7c02 */ /* 0x000fe20008000f00 */
[----:B------:R-:W-:Y:S01]  /*5b40*/  UIMAD.WIDE.U32 UR10, UR20, UR8, URZ ;  /* 0x00000008140a72a5 */ /* 0x000fe2000f8e003f */
[----:B------:R-:W-:Y:S01]  /*5b50*/  VIADD R20, R20, 0xffffffff ;  /* 0xffffffff14147836 */ /* 0x000fe20000000000 */
[----:B------:R-:W-:Y:S01]  /*5b60*/  @UP0 USHF.R.U32.HI UR21, URZ, UR19, UR13 ;  /* 0x000000133f150299 */ /* 0x000fe2000801160d */
[----:B------:R-:W-:Y:S01]  /*5b70*/  @UP1 ULDC.64 UR4, c[0x0][0x390] ;  /* 0x0000e40000041ab9 */ /* 0x000fe20000000a00 */
[----:B------:R-:W-:Y:S01]  /*5b80*/  @UP1 ULDC.64 UR6, c[0x0][0x390] ;  /* 0x0000e40000061ab9 */ /* 0x000fe20000000a00 */
[----:B------:R-:W-:Y:S01]  /*5b90*/  UIMAD.WIDE.U32 UR18, UR30, UR4, URZ ;  /* 0x000000041e1272a5 */ /* 0x000fe2000f8e003f */
[----:B------:R-:W-:Y:S01]  /*5ba0*/  ISETP.GT.AND P6, PT, R20, 0x1, PT ;  /* 0x000000011400780c */ /* 0x000fe20003fc4270 */
[----:B------:R-:W-:-:S02]  /*5bb0*/  UIMAD.WIDE.U32 UR12, UR21, UR6, URZ ;  /* 0x00000006150c72a5 */ /* 0x000fc4000f8e003f */
[----:B------:R-:W-:Y:S01]  /*5bc0*/  MOV R42, UR21 ;  /* 0x00000015002a7c02 */ /* 0x000fe20008000f00 */
[----:B------:R-:W-:Y:S01]  /*5bd0*/  UMOV UR17, UR20 ;  /* 0x0000001400117c82 */ /* 0x000fe20008000000 */
[----:B------:R-:W-:Y:S01]  /*5be0*/  @UP0 ULDC UR10, c[0x0][0x384] ;  /* 0x0000e100000a0ab9 */ /* 0x000fe20000000800 */
[----:B------:R-:W-:Y:S01]  /*5bf0*/  @UP1 USHF.R.U32.HI UR17, URZ, UR9, UR11 ;  /* 0x000000093f111299 */ /* 0x000fe2000801160b */
[----:B0-----:R-:W-:Y:S01]  /*5c00*/  IMAD R13, R8, R15, R13 ;  /* 0x0000000f080d7224 */ /* 0x001fe200078e020d */
[----:B------:R-:W-:Y:S01]  /*5c10*/  UIMAD.WIDE.U32 UR10, UR14, UR10, URZ ;  /* 0x0000000a0e0a72a5 */ /* 0x000fe2000f8e003f */
[----:B------:R-:W-:Y:S01]  /*5c20*/  UMOV UR27, UR30 ;  /* 0x0000001e001b7c82 */ /* 0x000fe20008000000 */
[----:B------:R-:W-:Y:S01]  /*5c30*/  @UP0 ULDC UR24, c[0x0][0x388] ;  /* 0x0000e20000180ab9 */ /* 0x000fe20000000800 */
[----:B------:R-:W-:Y:S01]  /*5c40*/  @UP0 ULDC UR18, c[0x0][0x384] ;  /* 0x0000e10000120ab9 */ /* 0x000fe20000000800 */
[----:B------:R-:W-:Y:S01]  /*5c50*/  UMOV UR16, UR21 ;  /* 0x0000001500107c82 */ /* 0x000fe20008000000 */
[----:B------:R-:W-:Y:S01]  /*5c60*/  @UP1 USHF.R.U32.HI UR27, URZ, UR5, UR19 ;  /* 0x000000053f1b1299 */ /* 0x000fe20008011613 */
[----:B------:R-:W-:Y:S01]  /*5c70*/  UMOV UR28, UR14 ;  /* 0x0000000e001c7c82 */ /* 0x000fe20008000000 */
[----:B------:R-:W-:Y:S01]  /*5c80*/  @UP0 ULDC UR12, c[0x0][0x384] ;  /* 0x0000e100000c0ab9 */ /* 0x000fe20000000800 */
[----:B------:R-:W-:-:S02]  /*5c90*/  @UP1 USHF.R.U32.HI UR16, URZ, UR7, UR13 ;  /* 0x000000073f101299 */ /* 0x000fc4000801160d */
[----:B------:R-:W-:Y:S02]  /*5ca0*/  UIMAD.WIDE.U32 UR18, UR44, UR18, URZ ;  /* 0x000000122c1272a5 */ /* 0x000fe4000f8e003f */
[----:B------:R-:W-:Y:S01]  /*5cb0*/  @UP0 USHF.R.U32.HI UR28, URZ, UR24, UR11 ;  /* 0x000000183f1c0299 */ /* 0x000fe2000801160b */
[----:B------:R-:W-:Y:S01]  /*5cc0*/  R2UR UR24, R26 ;  /* 0x000000001a1872ca */ /* 0x000fe200000e0000 */
[----:B------:R-:W-:Y:S01]  /*5cd0*/  UIMAD.WIDE.U32 UR12, UR42, UR12, URZ ;  /* 0x0000000c2a0c72a5 */ /* 0x000fe2000f8e003f */
[----:B------:R-:W-:Y:S01]  /*5ce0*/  @UP0 ULDC UR29, c[0x0][0x388] ;  /* 0x0000e200001d0ab9 */ /* 0x000fe20000000800 */
[----:B------:R-:W-:Y:S01]  /*5cf0*/  UMOV UR38, UR44 ;  /* 0x0000002c00267c82 */ /* 0x000fe20008000000 */
[----:B------:R-:W-:Y:S01]  /*5d00*/  @UP0 ULDC UR25, c[0x0][0x388] ;  /* 0x0000e20000190ab9 */ /* 0x000fe20000000800 */
[----:B------:R-:W-:Y:S01]  /*5d10*/  UMOV UR26, UR42 ;  /* 0x0000002a001a7c82 */ /* 0x000fe20008000000 */
[----:B------:R-:W-:Y:S02]  /*5d20*/  @UP0 USHF.R.U32.HI UR38, URZ, UR29, UR19 ;  /* 0x0000001d3f260299 */ /* 0x000fe40008011613 */
[----:B------:R-:W-:Y:S01]  /*5d30*/  @UP0 USHF.R.U32.HI UR26, URZ, UR25, UR13 ;  /* 0x000000193f1a0299 */ /* 0x000fe2000801160d */
[----:B------:R-:W-:Y:S01]  /*5d40*/  @UP1 ULDC.64 UR4, c[0x0][0x390] ;  /* 0x0000e40000041ab9 */ /* 0x000fe20000000a00 */
[----:B------:R-:W-:Y:S01]  /*5d50*/  @UP1 ULDC.64 UR6, c[0x0][0x390] ;  /* 0x0000e40000061ab9 */ /* 0x000fe20000000a00 */
[----:B------:R-:W-:-:S02]  /*5d60*/  UIMAD.WIDE.U32 UR10, UR38, UR4, URZ ;  /* 0x00000004260a72a5 */ /* 0x000fc4000f8e003f */
[----:B------:R-:W-:Y:S01]  /*5d70*/  UIMAD.WIDE.U32 UR18, UR26, UR6, URZ ;  /* 0x000000061a1272a5 */ /* 0x000fe2000f8e003f */
[----:B------:R-:W-:Y:S01]  /*5d80*/  @UP1 ULDC.64 UR8, c[0x0][0x390] ;  /* 0x0000e40000081ab9 */ /* 0x000fe20000000a00 */
[----:B------:R-:W-:Y:S01]  /*5d90*/  UMOV UR25, UR26 ;  /* 0x0000001a00197c82 */ /* 0x000fe20008000000 */
[----:B------:R-:W-:Y:S01]  /*5da0*/  @UP0 ULDC UR6, c[0x0][0x384] ;  /* 0x0000e10000060ab9 */ /* 0x000fe20000000800 */
[----:B------:R-:W-:Y:S02]  /*5db0*/  UIMAD.WIDE.U32 UR12, UR28, UR8, URZ ;  /* 0x000000081c0c72a5 */ /* 0x000fe4000f8e003f */
[----:B------:R-:W-:Y:S02]  /*5dc0*/  @UP1 USHF.R.U32.HI UR25, URZ, UR7, UR19 ;  /* 0x000000073f191299 */ /* 0x000fe40008011613 */
[----:B------:R-:W-:Y:S01]  /*5dd0*/  UIMAD.WIDE.U32 UR6, UR24, UR6, URZ ;  /* 0x00000006180672a5 */ /* 0x000fe2000f8e003f */
[----:B------:R-:W-:Y:S01]  /*5de0*/  UMOV UR33, UR38 ;  /* 0x0000002600217c82 */ /* 0x000fe20008000000 */
[----:B------:R-:W-:Y:S01]  /*5df0*/  @UP0 ULDC UR10, c[0x0][0x384] ;  /* 0x0000e100000a0ab9 */ /* 0x000fe20000000800 */
[----:B------:R-:W-:Y:S01]  /*5e00*/  @UP1 USHF.R.U32.HI UR33, URZ, UR5, UR11 ;  /* 0x000000053f211299 */ /* 0x000fe2000801160b */
[----:B------:R-:W-:Y:S01]  /*5e10*/  @UP0 ULDC UR18, c[0x0][0x388] ;  /* 0x0000e20000120ab9 */ /* 0x000fe20000000800 */
[----:B------:R-:W-:Y:S01]  /*5e20*/  UMOV UR37, UR24 ;  /* 0x0000001800257c82 */ /* 0x000fe20008000000 */
[----:B------:R-:W-:Y:S01]  /*5e30*/  UIMAD.WIDE.U32 UR10, UR41, UR10, URZ ;  /* 0x0000000a290a72a5 */ /* 0x000fe2000f8e003f */
[----:B------:R-:W-:Y:S01]  /*5e40*/  UMOV UR29, UR28 ;  /* 0x0000001c001d7c82 */ /* 0x000fe20008000000 */
[----:B------:R-:W-:-:S02]  /*5e50*/  @UP0 USHF.R.U32.HI UR37, URZ, UR18, UR7 ;  /* 0x000000123f250299 */ /* 0x000fc40008011607 */
[----:B------:R-:W-:Y:S01]  /*5e60*/  @UP1 USHF.R.U32.HI UR29, URZ, UR9, UR13 ;  /* 0x000000093f1d1299 */ /* 0x000fe2000801160d */
[----:B------:R-:W-:Y:S01]  /*5e70*/  @UP0 ULDC UR19, c[0x0][0x388] ;  /* 0x0000e20000130ab9 */ /* 0x000fe20000000800 */
[----:B------:R-:W-:Y:S01]  /*5e80*/  UMOV UR32, UR41 ;  /* 0x0000002900207c82 */ /* 0x000fe20008000000 */
[----:B------:R-:W-:Y:S01]  /*5e90*/  @UP0 ULDC UR4, c[0x0][0x384] ;  /* 0x0000e10000040ab9 */ /* 0x000fe20000000800 */
[----:B------:R-:W-:Y:S01]  /*5ea0*/  @UP1 ULDC.64 UR12, c[0x0][0x390] ;  /* 0x0000e400000c1ab9 */ /* 0x000fe20000000a00 */
[----:B------:R-:W-:Y:S02]  /*5eb0*/  @UP0 USHF.R.U32.HI UR32, URZ, UR19, UR11 ;  /* 0x000000133f200299 */ /* 0x000fe4000801160b */
[----:B------:R-:W-:Y:S02]  /*5ec0*/  UIMAD.WIDE.U32 UR4, UR49, UR4, URZ ;  /* 0x00000004310472a5 */ /* 0x000fe4000f8e003f */
[----:B------:R-:W-:Y:S01]  /*5ed0*/  UIMAD.WIDE.U32 UR18, UR37, UR12, URZ ;  /* 0x0000000c251272a5 */ /* 0x000fe2000f8e003f */
[----:B------:R-:W-:Y:S01]  /*5ee0*/  @UP1 ULDC.64 UR8, c[0x0][0x390] ;  /* 0x0000e40000081ab9 */ /* 0x000fe20000000a00 */
[----:B------:R-:W-:Y:S01]  /*5ef0*/  @UP0 ULDC UR31, c[0x0][0x388] ;  /* 0x0000e200001f0ab9 */ /* 0x000fe20000000800 */
[----:B------:R-:W-:Y:S01]  /*5f00*/  UMOV UR36, UR37 ;  /* 0x0000002500247c82 */ /* 0x000fe20008000000 */
[----:B------:R-:W-:Y:S01]  /*5f10*/  UIMAD.WIDE.U32 UR10, UR32, UR8, URZ ;  /* 0x00000008200a72a5 */ /* 0x000fe2000f8e003f */
[----:B------:R-:W-:Y:S01]  /*5f20*/  @UP0 ULDC UR12, c[0x0][0x384] ;  /* 0x0000e100000c0ab9 */ /* 0x000fe20000000800 */
[----:B------:R-:W-:-:S02]  /*5f30*/  @UP0 USHF.R.U32.HI UR49, URZ, UR31, UR5 ;  /* 0x0000001f3f310299 */ /* 0x000fc40008011605 */
[----:B------:R-:W-:Y:S01]  /*5f40*/  @UP1 USHF.R.U32.HI UR36, URZ, UR13, UR19 ;  /* 0x0000000d3f241299 */ /* 0x000fe20008011613 */
[----:B------:R-:W-:Y:S01]  /*5f50*/  UMOV UR47, UR14 ;  /* 0x0000000e002f7c82 */ /* 0x000fe20008000000 */
[----:B------:R-:W-:Y:S01]  /*5f60*/  UIMAD.WIDE.U32 UR12, UR14, UR12, URZ ;  /* 0x0000000c0e0c72a5 */ /* 0x000fe2000f8e003f */
[----:B------:R-:W-:Y:S01]  /*5f70*/  R2UR UR14, R7 ;  /* 0x00000000070e72ca */ /* 0x000fe200000e0000 */
[----:B------:R-:W-:Y:S01]  /*5f80*/  @UP1 ULDC.64 UR6, c[0x0][0x390] ;  /* 0x0000e40000061ab9 */ /* 0x000fe20000000a00 */
[----:B------:R-:W-:Y:S01]  /*5f90*/  UMOV UR48, UR32 ;  /* 0x0000002000307c82 */ /* 0x000fe20008000000 */
[----:B------:R-:W-:Y:S01]  /*5fa0*/  @UP0 ULDC UR8, c[0x0][0x384] ;  /* 0x0000e10000080ab9 */ /* 0x000fe20000000800 */
[----:B------:R-:W0:Y:S01]  /*5fb0*/  LDC.64 R6, c[0x0][0x3f8] ;  /* 0x0000fe00ff067b82 */ /* 0x000e220000000a00 */
[----:B------:R-:W-:Y:S02]  /*5fc0*/  UIMAD.WIDE.U32 UR4, UR49, UR6, URZ ;  /* 0x00000006310472a5 */ /* 0x000fe4000f8e003f */
[----:B------:R-:W-:-:S02]  /*5fd0*/  @UP1 USHF.R.U32.HI UR48, URZ, UR9, UR11 ;  /* 0x000000093f301299 */ /* 0x000fc4000801160b */
[----:B------:R-:W-:Y:S01]  /*5fe0*/  UIMAD.WIDE.U32 UR8, UR60, UR8, URZ ;  /* 0x000000083c0872a5 */ /* 0x000fe2000f8e003f */
[----:B------:R-:W-:Y:S01]  /*5ff0*/  @UP0 ULDC UR10, c[0x0][0x384] ;  /* 0x0000e100000a0ab9 */ /* 0x000fe20000000800 */
[----:B------:R-:W-:Y:S01]  /*6000*/  @UP0 ULDC UR18, c[0x0][0x388] ;  /* 0x0000e20000120ab9 */ /* 0x000fe20000000800 */
[----:B------:R-:W-:Y:S01]  /*6010*/  UIMAD.WIDE.U32 UR10, UR22, UR10, URZ ;  /* 0x0000000a160a72a5 */ /* 0x000fe2000f8e003f */
[----:B------:R-:W-:Y:S01]  /*6020*/  UMOV UR40, UR49 ;  /* 0x0000003100287c82 */ /* 0x000fe20008000000 */
[----:B------:R-:W-:Y:S02]  /*6030*/  @UP0 USHF.R.U32.HI UR60, URZ, UR18, UR9 ;  /* 0x000000123f3c0299 */ /* 0x000fe40008011609 */
[----:B------:R-:W-:Y:S01]  /*6040*/  @UP1 USHF.R.U32.HI UR40, URZ, UR7, UR5 ;  /* 0x000000073f281299 */ /* 0x000fe20008011605 */
[----:B------:R-:W-:Y:S01]  /*6050*/  @UP0 ULDC UR19, c[0x0][0x388] ;  /* 0x0000e20000130ab9 */ /* 0x000fe20000000800 */
[----:B------:R-:W-:Y:S01]  /*6060*/  @UP0 ULDC UR31, c[0x0][0x388] ;  /* 0x0000e200001f0ab9 */ /* 0x000fe20000000800 */
[----:B------:R-:W-:Y:S01]  /*6070*/  UMOV UR54, UR22 ;  /* 0x0000001600367c82 */ /* 0x000fe20008000000 */
[----:B------:R-:W-:Y:S01]  /*6080*/  @UP1 ULDC.64 UR4, c[0x0][0x390] ;  /* 0x0000e40000041ab9 */ /* 0x000fe20000000a00 */
[----:B------:R-:W-:-:S02]  /*6090*/  @UP0 USHF.R.U32.HI UR54, URZ, UR19, UR11 ;  /* 0x000000133f360299 */ /* 0x000fc4000801160b */
[----:B------:R-:W-:Y:S01]  /*60a0*/  @UP0 USHF.R.U32.HI UR47, URZ, UR31, UR13 ;  /* 0x0000001f3f2f0299 */ /* 0x000fe2000801160d */
[----:B------:R-:W-:Y:S01]  /*60b0*/  ULDC.64 UR20, c[0x0][0x198] ;  /* 0x0000660000147ab9 */ /* 0x000fe20000000a00 */
[----:B------:R-:W-:Y:S01]  /*60c0*/  UIMAD.WIDE.U32 UR10, UR60, UR4, URZ ;  /* 0x000000043c0a72a5 */ /* 0x000fe2000f8e003f */
[----:B0-----:R-:W-:Y:S01]  /*60d0*/  IMAD R6, R11, UR35, R6 ;  /* 0x000000230b067c24 */ /* 0x001fe2000f8e0206 */
[----:B------:R-:W-:Y:S01]  /*60e0*/  ULDC UR31, c[0x0][0x398] ;  /* 0x0000e600001f7ab9 */ /* 0x000fe20000000800 */
[----:B------:R-:W-:Y:S01]  /*60f0*/  UIADD3 UR56, UP3, UR20, 0xf0, URZ ;  /* 0x000000f014387890 */ /* 0x000fe2000ff7e03f */
[----:B------:R-:W-:Y:S01]  /*6100*/  R2UR UR20, R43 ;  /* 0x000000002b1472ca */ /* 0x000fe200000e0000 */
[----:B------:R-:W-:Y:S01]  /*6110*/  UISETP.NE.AND UP2, UPT, UR31, 0x1, UPT ;  /* 0x000000011f00788c */ /* 0x000fe2000bf45270 */
[----:B------:R-:W-:Y:S01]  /*6120*/  IMAD R7, R10, R14, R7 ;  /* 0x0000000e0a077224 */ /* 0x000fe200078e0207 */
[----:B------:R-:W-:Y:S01]  /*6130*/  @UP1 ULDC.64 UR6, c[0x0][0x390] ;  /* 0x0000e40000061ab9 */ /* 0x000fe20000000a00 */
[----:B------:R-:W-:Y:S01]  /*6140*/  @UP1 ULDC.64 UR8, c[0x0][0x390] ;  /* 0x0000e40000081ab9 */ /* 0x000fe20000000a00 */
[----:B------:R-:W-:Y:S01]  /*6150*/  UMOV UR51, UR60 ;  /* 0x0000003c00337c82 */ /* 0x000fe20008000000 */
[----:B------:R-:W-:Y:S01]  /*6160*/  UIADD3.X UR57, URZ, UR21, URZ, UP3, !UPT ;  /* 0x000000153f397290 */ /* 0x000fe20009ffe43f */
[----:B------:R-:W-:Y:S01]  /*6170*/  R2UR UR21, R42 ;  /* 0x000000002a1572ca */ /* 0x000fe200000e0000 */
[----:B------:R-:W-:Y:S01]  /*6180*/  UIMAD.WIDE.U32 UR12, UR54, UR6, URZ ;  /* 0x00000006360c72a5 */ /* 0x000fe2000f8e003f */
[----:B------:R-:W-:Y:S01]  /*6190*/  IMAD.U32 R6, R7, 0x20, R6 ;  /* 0x0000002007067824 */ /* 0x000fe200078e0006 */
[----:B------:R-:W-:Y:S01]  /*61a0*/  UIMAD.WIDE.U32 UR18, UR47, UR8, URZ ;  /* 0x000000082f1272a5 */ /* 0x000fe2000f8e003f */
[----:B------:R-:W-:Y:S01]  /*61b0*/  R2UR UR8, R9 ;  /* 0x00000000090872ca */ /* 0x000fe200000e0000 */
[----:B------:R-:W-:Y:S01]  /*61c0*/  @UP1 USHF.R.U32.HI UR51, URZ, UR5, UR11 ;  /* 0x000000053f331299 */ /* 0x000fe2000801160b */
[----:B------:R-:W-:Y:S01]  /*61d0*/  R2UR UR11, R16 ;  /* 0x00000000100b72ca */ /* 0x000fe200000e0000 */
[----:B------:R-:W-:Y:S01]  /*61e0*/  UMOV UR61, UR54 ;  /* 0x00000036003d7c82 */ /* 0x000fe20008000000 */
[----:B------:R-:W-:Y:S01]  /*61f0*/  @UP2 ULDC UR12, c[0x0][0x39c] ;  /* 0x0000e700000c2ab9 */ /* 0x000fe20000000800 */
[----:B------:R-:W-:Y:S01]  /*6200*/  @UP1 USHF.R.U32.HI UR61, URZ, UR7, UR13 ;  /* 0x000000073f3d1299 */ /* 0x000fe2000801160d */
[----:B------:R-:W-:Y:S01]  /*6210*/  IMAD.U32 R6, R13, 0x400, R6 ;  /* 0x000004000d067824 */ /* 0x000fe200078e0006 */
[----:B------:R-:W-:Y:S01]  /*6220*/  UMOV UR59, UR47 ;  /* 0x0000002f003b7c82 */ /* 0x000fe20008000000 */
[----:B------:R-:W-:Y:S01]  /*6230*/  UIMAD.WIDE.U32 UR12, UR17, UR12, URZ ;  /* 0x0000000c110c72a5 */ /* 0x000fe2000f8e003f */
[C---:B------:R-:W-:Y:S01]  /*6240*/  R2UR UR10, R12.reuse ;  /* 0x000000000c0a72ca */ /* 0x040fe200000e0000 */
[----:B------:R-:W-:Y:S01]  /*6250*/  @UP1 USHF.R.U32.HI UR59, URZ, UR9, UR19 ;  /* 0x000000093f3b1299 */ /* 0x000fe20008011613 */
[----:B------:R-:W-:Y:S01]  /*6260*/  MOV R14, UR51 ;  /* 0x00000033000e7c02 */ /* 0x000fe20008000f00 */
[----:B------:R-:W-:Y:S01]  /*6270*/  UIADD3 UR9, UR14, 0x30000, URZ ;  /* 0x000300000e097890 */ /* 0x000fe2000fffe03f */
[----:B------:R-:W-:Y:S01]  /*6280*/  MOV R7, UR54 ;  /* 0x0000003600077c02 */ /* 0x000fe20008000f00 */
[----:B------:R-:W-:Y:S01]  /*6290*/  @UP2 ULDC UR19, c[0x0][0x3a0] ;  /* 0x0000e80000132ab9 */ /* 0x000fe20000000800 */
[----:B------:R-:W-:Y:S01]  /*62a0*/  UMOV UR14, UR17 ;  /* 0x00000011000e7c82 */ /* 0x000fe20008000000 */
[----:B------:R-:W-:Y:S01]  /*62b0*/  @UP2 USHF.R.U32.HI UR14, URZ, UR19, UR13 ;  /* 0x000000133f0e2299 */ /* 0x000fe2000801160d */
[C---:B------:R-:W-:Y:S01]  /*62c0*/  IMAD R16, R9.reuse, 0x8000, R16 ;  /* 0x0000800009107824 */ /* 0x040fe200078e0210 */
[----:B------:R-:W-:Y:S01]  /*62d0*/  UIADD3 UR22, -UR21, URZ, URZ ;  /* 0x0000003f15167290 */ /* 0x000fe2000fffe13f */
[----:B------:R-:W-:Y:S01]  /*62e0*/  MOV R42, UR9 ;  /* 0x00000009002a7c02 */ /* 0x000fe20008000f00 */
[----:B------:R-:W-:Y:S01]  /*62f0*/  ULEA UR8, UR8, UR11, 0xe ;  /* 0x0000000b08087291 */ /* 0x000fe2000f8e703f */
[----:B------:R-:W-:Y:S01]  /*6300*/  VIADD R12, R12, 0x1 ;  /* 0x000000010c0c7836 */ /* 0x000fe20000000000 */
[----:B------:R-:W-:Y:S01]  /*6310*/  UIADD3 UR19, -UR20, URZ, URZ ;  /* 0x0000003f14137290 */ /* 0x000fe2000fffe13f */
[----:B------:R-:W-:Y:S01]  /*6320*/  VIADD R9, R9, 0x1 ;  /* 0x0000000109097836 */ /* 0x000fe20000000000 */
[----:B------:R-:W-:Y:S01]  /*6330*/  @UP2 ULDC UR11, c[0x0][0x39c] ;  /* 0x0000e700000b2ab9 */ /* 0x000fe20000000800 */
[----:B------:R-:W-:Y:S01]  /*6340*/  @UP2 ULDC UR18, c[0x0][0x3a0] ;  /* 0x0000e80000122ab9 */ /* 0x000fe20000000800 */
[----:B------:R-:W-:-:S02]  /*6350*/  UIMAD.WIDE.U32 UR12, UR16, UR11, URZ ;  /* 0x0000000b100c72a5 */ /* 0x000fc4000f8e003f */
[----:B------:R-:W-:Y:S01]  /*6360*/  UIMAD UR11, UR15, UR19, UR52 ;  /* 0x000000130f0b72a4 */ /* 0x000fe2000f8e0234 */
[C---:B------:R-:W-:Y:S01]  /*6370*/  ISETP.NE.AND P5, PT, R9.reuse, 0x4, PT ;  /* 0x000000040900780c */ /* 0x040fe20003fa5270 */
[----:B------:R-:W-:Y:S01]  /*6380*/  UIMAD UR19, UR15, UR22, UR39 ;  /* 0x000000160f1372a4 */ /* 0x000fe2000f8e0227 */
[----:B------:R-:W-:Y:S01]  /*6390*/  R2UR UR39, R6 ;  /* 0x00000000062772ca */ /* 0x000fe200000e0000 */
[----:B------:R-:W-:Y:S01]  /*63a0*/  UIADD3 UR12, -UR16, URZ, URZ ;  /* 0x0000003f100c7290 */ /* 0x000fe2000fffe13f */
[----:B------:R-:W-:Y:S01]  /*63b0*/  SEL R9, R9, RZ, P5 ;  /* 0x000000ff09097207 */ /* 0x000fe20002800000 */
[----:B------:R-:W-:Y:S01]  /*63c0*/  UMOV UR22, UR16 ;  /* 0x0000001000167c82 */ /* 0x000fe20008000000 */
[----:B------:R-:W-:Y:S02]  /*63d0*/  @UP2 USHF.R.U32.HI UR22, URZ, UR18, UR13 ;  /* 0x000000123f162299 */ /* 0x000fe4000801160d */
[----:B------:R-:W-:Y:S02]  /*63e0*/  UIADD3 UR18, -UR14, URZ, URZ ;  /* 0x0000003f0e127290 */ /* 0x000fe4000fffe13f */
[----:B------:R-:W-:-:S02]  /*63f0*/  UIADD3 UR13, -UR17, URZ, URZ ;  /* 0x0000003f110d7290 */ /* 0x000fc4000fffe13f */
[----:B------:R-:W-:Y:S02]  /*6400*/  UIMAD UR17, UR31, UR18, UR17 ;  /* 0x000000121f1172a4 */ /* 0x000fe4000f8e0211 */
[----:B------:R-:W-:Y:S02]  /*6410*/  UIADD3 UR18, -UR22, URZ, URZ ;  /* 0x0000003f16127290 */ /* 0x000fe4000fffe13f */
[----:B------:R-:W-:Y:S01]  /*6420*/  UIMAD UR13, UR23, UR13, UR20 ;  /* 0x0000000d170d72a4 */ /* 0x000fe2000f8e0214 */
[----:B------:R-:W-:Y:S01]  /*6430*/  ULDC.64 UR6, c[0x0][0x3f0] ;  /* 0x0000fc0000067ab9 */ /* 0x000fe20000000a00 */
[----:B------:R-:W-:Y:S01]  /*6440*/  ULDC.64 UR4, c[0x0][0x3c0] ;  /* 0x0000f00000047ab9 */ /* 0x000fe20000000a00 */
[----:B------:R-:W-:Y:S02]  /*6450*/  UIMAD UR20, UR23, UR12, UR21 ;  /* 0x0000000c171472a4 */ /* 0x000fe4000f8e0215 */
[----:B------:R-:W-:Y:S02]  /*6460*/  UIMAD UR18, UR31, UR18, UR16 ;  /* 0x000000121f1272a4 */ /* 0x000fe4000f8e0210 */
[----:B------:R-:W-:-:S02]  /*6470*/  UIMAD UR12, UR13, UR5, UR6 ;  /* 0x000000050d0c72a4 */ /* 0x000fc4000f8e0206 */
[----:B------:R-:W-:Y:S02]  /*6480*/  USHF.L.U32 UR10, UR10, 0x6, URZ ;  /* 0x000000060a0a7899 */ /* 0x000fe4000800063f */
[----:B------:R-:W-:Y:S02]  /*6490*/  UIMAD UR11, UR11, UR4, UR55 ;  /* 0x000000040b0b72a4 */ /* 0x000fe4000f8e0237 */
[----:B------:R-:W-:Y:S02]  /*64a0*/  UIMAD UR13, UR17, UR34, UR7 ;  /* 0x00000022110d72a4 */ /* 0x000fe4000f8e0207 */
[----:B------:R-:W-:Y:S02]  /*64b0*/  UPRMT UR39, UR39, 0x5410, URZ ;  /* 0x0000541027277896 */ /* 0x000fe4000800003f */
[----:B------:R-:W-:Y:S02]  /*64c0*/  UIADD3 UR16, UR8, 0x800, URZ ;  /* 0x0000080008107890 */ /* 0x000fe4000fffe03f */
[----:B------:R-:W-:-:S02]  /*64d0*/  UIMAD UR19, UR19, UR4, UR55 ;  /* 0x00000004131372a4 */ /* 0x000fc4000f8e0237 */
[----:B------:R-:W-:Y:S02]  /*64e0*/  UIMAD UR20, UR20, UR5, UR6 ;  /* 0x00000005141472a4 */ /* 0x000fe4000f8e0206 */
[----:B------:R-:W-:Y:S01]  /*64f0*/  UIMAD UR21, UR18, UR34, UR7 ;  /* 0x00000022121572a4 */ /* 0x000fe2000f8e0207 */
[----:B------:R0:W-:Y:S01]  /*6500*/  UTMALDG.5D.IM2COL [UR8], [UR56], UR39 ;  /* 0x00000008380073b4 */ /* 0x0001e20008060027 */
[----:B------:R-:W-:Y:S01]  /*6510*/  UMOV UR17, UR9 ;  /* 0x0000000900117c82 */ /* 0x000fe20008000000 */
[----:B------:R-:W-:Y:S01]  /*6520*/  UMOV UR18, UR10 ;  /* 0x0000000a00127c82 */ /* 0x000fe20008000000 */
[----:B------:R-:W-:Y:S01]  /*6530*/  @UP0 ULDC UR35, c[0x0][0x384] ;  /* 0x0000e10000230ab9 */ /* 0x000fe20000000800 */
[----:B------:R-:W-:Y:S01]  /*6540*/  @UP2 ULDC UR45, c[0x0][0x39c] ;  /* 0x0000e700002d2ab9 */ /* 0x000fe20000000800 */
[----:B------:R-:W-:Y:S01]  /*6550*/  @UP2 ULDC UR46, c[0x0][0x3a0] ;  /* 0x0000e800002e2ab9 */ /* 0x000fe20000000800 */
[----:B------:R-:W-:Y:S01]  /*6560*/  UMOV UR50, UR42 ;  /* 0x0000002a00327c82 */ /* 0x000fe20008000000 */
[----:B------:R-:W-:Y:S01]  /*6570*/  UMOV UR58, UR44 ;  /* 0x0000002c003a7c82 */ /* 0x000fe20008000000 */
[----:B------:R1:W-:Y:S01]  /*6580*/  UTMALDG.5D.IM2COL [UR16], [UR56], UR39 ;  /* 0x00000010380073b4 */ /* 0x0003e20008060027 */
[----:B0-----:R-:W-:Y:S01]  /*6590*/  @UP0 ULDC UR14, c[0x0][0x384] ;  /* 0x0000e100000e0ab9 */ /* 0x001fe20000000800 */
[----:B------:R-:W-:Y:S01]  /*65a0*/  @UP0 ULDC UR11, c[0x0][0x388] ;  /* 0x0000e200000b0ab9 */ /* 0x000fe20000000800 */
[----:B------:R-:W-:Y:S01]  /*65b0*/  @UP1 ULDC.64 UR12, c[0x0][0x390] ;  /* 0x0000e400000c1ab9 */ /* 0x000fe20000000a00 */
[----:B-1----:R-:W-:Y:S01]  /*65c0*/  UIMAD.WIDE.U32 UR18, UR42, UR35, URZ ;  /* 0x000000232a1272a5 */ /* 0x002fe2000f8e003f */
[----:B------:R-:W-:Y:S01]  /*65d0*/  R2UR UR35, R22 ;  /* 0x00000000162372ca */ /* 0x000fe200000e0000 */
[----:B------:R-:W-:Y:S01]  /*65e0*/  UIMAD.WIDE.U32 UR20, UR44, UR14, URZ ;  /* 0x0000000e2c1472a5 */ /* 0x000fe2000f8e003f */
[----:B------:R-:W-:Y:S01]  /*65f0*/  UMOV UR22, UR27 ;  /* 0x0000001b00167c82 */ /* 0x000fe20008000000 */
[----:B------:R-:W-:Y:S01]  /*6600*/  @UP0 ULDC UR17, c[0x0][0x388] ;  /* 0x0000e20000110ab9 */ /* 0x000fe20000000800 */
[----:B------:R-:W-:-:S02]  /*6610*/  UIADD3 UR20, -UR27, URZ, URZ ;  /* 0x0000003f1b147290 */ /* 0x000fc4000fffe13f */
[----:B------:R-:W-:Y:S01]  /*6620*/  @UP0 UMOV UR14, UR19 ;  /* 0x00000013000e0c82 */ /* 0x000fe20008000000 */
[----:B------:R-:W-:Y:S02]  /*6630*/  UIMAD.WIDE.U32 UR18, UR27, UR45, URZ ;  /* 0x0000002d1b1272a5 */ /* 0x000fe4000f8e003f */
[----:B------:R-:W-:Y:S02]  /*6640*/  @UP0 USHF.R.U32.HI UR50, URZ, UR11, UR14 ;  /* 0x0000000b3f320299 */ /* 0x000fe4000801160e */
[----:B------:R-:W-:Y:S02]  /*6650*/  @UP2 USHF.R.U32.HI UR22, URZ, UR46, UR19 ;  /* 0x0000002e3f162299 */ /* 0x000fe40008011613 */
[----:B------:R-:W-:Y:S02]  /*6660*/  @UP0 USHF.R.U32.HI UR58, URZ, UR17, UR21 ;  /* 0x000000113f3a0299 */ /* 0x000fe40008011615 */
[----:B------:R-:W-:Y:S01]  /*6670*/  UIADD3 UR11, -UR30, URZ, URZ ;  /* 0x0000003f1e0b7290 */ /* 0x000fe2000fffe13f */
[----:B------:R-:W-:Y:S01]  /*6680*/  MOV R15, UR50 ;  /* 0x00000032000f7c02 */ /* 0x000fe20008000f00 */
[----:B------:R-:W-:-:S02]  /*6690*/  UIADD3 UR21, -UR22, URZ, URZ ;  /* 0x0000003f16157290 */ /* 0x000fc4000fffe13f */
[----:B------:R-:W-:Y:S02]  /*66a0*/  UIMAD UR11, UR15, UR11, UR35 ;  /* 0x0000000b0f0b72a4 */ /* 0x000fe4000f8e0223 */
[----:B------:R-:W-:Y:S02]  /*66b0*/  UIMAD UR20, UR23, UR20, UR30 ;  /* 0x00000014171472a4 */ /* 0x000fe4000f8e021e */
[----:B------:R-:W-:Y:S02]  /*66c0*/  UIMAD UR21, UR31, UR21, UR27 ;  /* 0x000000151f1572a4 */ /* 0x000fe4000f8e021b */
[----:B------:R-:W-:Y:S02]  /*66d0*/  UIADD3 UR16, UR8, 0x1000, URZ ;  /* 0x0000100008107890 */ /* 0x000fe4000fffe03f */
[----:B------:R-:W-:Y:S02]  /*66e0*/  UIMAD UR19, UR11, UR4, UR55 ;  /* 0x000000040b1372a4 */ /* 0x000fe4000f8e0237 */
[----:B------:R-:W-:-:S02]  /*66f0*/  UIMAD UR20, UR20, UR5, UR6 ;  /* 0x00000005141472a4 */ /* 0x000fc4000f8e0206 */
[----:B------:R-:W-:Y:S01]  /*6700*/  UIMAD UR21, UR21, UR34, UR7 ;  /* 0x00000022151572a4 */ /* 0x000fe2000f8e0207 */
[----:B------:R-:W-:Y:S01]  /*6710*/  @UP1 ULDC.64 UR42, c[0x0][0x390] ;  /* 0x0000e400002a1ab9 */ /* 0x000fe20000000a00 */
[----:B------:R-:W-:Y:S01]  /*6720*/  UMOV UR35, UR47 ;  /* 0x0000002f00237c82 */ /* 0x000fe20008000000 */
[----:B------:R-:W-:Y:S01]  /*6730*/  UIMAD.WIDE.U32 UR46, UR58, UR42, URZ ;  /* 0x0000002a3a2e72a5 */ /* 0x000fe2000f8e003f */
[----:B------:R-:W-:Y:S01]  /*6740*/  R2UR UR42, R24 ;  /* 0x00000000182a72ca */ /* 0x000fe200000e0000 */
[----:B------:R-:W-:Y:S01]  /*6750*/  UIMAD.WIDE.U32 UR44, UR50, UR12, URZ ;  /* 0x0000000c322c72a5 */ /* 0x000fe2000f8e003f */
[----:B------:R-:W-:Y:S01]  /*6760*/  UMOV UR17, UR9 ;  /* 0x0000000900117c82 */ /* 0x000fe20008000000 */
[----:B------:R-:W-:Y:S01]  /*6770*/  UMOV UR18, UR10 ;  /* 0x0000000a00127c82 */ /* 0x000fe20008000000 */
[----:B------:R-:W-:Y:S01]  /*6780*/  @UP0 ULDC UR12, c[0x0][0x384] ;  /* 0x0000e100000c0ab9 */ /* 0x000fe20000000800 */
[----:B------:R0:W-:Y:S01]  /*6790*/  UTMALDG.5D.IM2COL [UR16], [UR56], UR39 ;  /* 0x00000010380073b4 */ /* 0x0001e20008060027 */
[----:B------:R-:W-:Y:S01]  /*67a0*/  @UP2 ULDC UR27, c[0x0][0x39c] ;  /* 0x0000e700001b2ab9 */ /* 0x000fe20000000800 */
[----:B------:R-:W-:Y:S01]  /*67b0*/  UMOV UR14, UR24 ;  /* 0x00000018000e7c82 */ /* 0x000fe20008000000 */
[----:B------:R-:W-:Y:S01]  /*67c0*/  UMOV UR53, UR50 ;  /* 0x0000003200357c82 */ /* 0x000fe20008000000 */
[----:B------:R-:W-:Y:S01]  /*67d0*/  R2UR UR44, R23 ;  /* 0x00000000172c72ca */ /* 0x000fe200000e0000 */
[----:B------:R-:W-:Y:S01]  /*67e0*/  UMOV UR30, UR29 ;  /* 0x0000001d001e7c82 */ /* 0x000fe20008000000 */
[----:B------:R-:W-:Y:S01]  /*67f0*/  @UP1 USHF.R.U32.HI UR53, URZ, UR13, UR45 ;  /* 0x0000000d3f351299 */ /* 0x000fe2000801162d */
[----:B------:R-:W-:Y:S01]  /*6800*/  UMOV UR55, UR58 ;  /* 0x0000003a00377c82 */ /* 0x000fe20008000000 */
[----:B------:R-:W-:Y:S01]  /*6810*/  @UP2 ULDC UR11, c[0x0][0x3a0] ;  /* 0x0000e800000b2ab9 */ /* 0x000fe20000000800 */
[----:B------:R-:W-:Y:S01]  /*6820*/  @UP1 USHF.R.U32.HI UR55, URZ, UR43, UR47 ;  /* 0x0000002b3f371299 */ /* 0x000fe2000801162f */
[----:B------:R-:W-:Y:S01]  /*6830*/  R2UR UR47, R25 ;  /* 0x00000000192f72ca */ /* 0x000fe200000e0000 */
[----:B------:R-:W-:Y:S01]  /*6840*/  ULDC UR46, c[0x0][0x3ec] ;  /* 0x0000fb00002e7ab9 */ /* 0x000fe20000000800 */
[----:B------:R-:W-:Y:S01]  /*6850*/  MOV R13, UR53 ;  /* 0x00000035000d7c02 */ /* 0x000fe20008000f00 */
[----:B------:R-:W-:-:S02]  /*6860*/  UIADD3 UR50, UR10, 0x20, URZ ;  /* 0x000000200a327890 */ /* 0x000fc4000fffe03f */
[----:B------:R-:W-:-:S04]  /*6870*/  MOV R6, UR55 ;  /* 0x0000003700067c02 */ /* 0x000fc80008000f00 */
[----:B------:R-:W-:Y:S01]  /*6880*/  R2UR UR55, R6 ;  /* 0x00000000063772ca */ /* 0x000fe200000e0000 */
[----:B0-----:R-:W-:Y:S01]  /*6890*/  UIMAD.WIDE.U32 UR18, UR24, UR12, URZ ;  /* 0x0000000c181272a5 */ /* 0x001fe2000f8e003f */
[----:B------:R-:W-:Y:S01]  /*68a0*/  @UP0 ULDC UR20, c[0x0][0x388] ;  /* 0x0000e20000140ab9 */ /* 0x000fe20000000800 */
[----:B------:R-:W-:Y:S01]  /*68b0*/  UIMAD.WIDE.U32 UR16, UR29, UR27, URZ ;  /* 0x0000001b1d1072a5 */ /* 0x000fe2000f8e003f */
[----:B------:R-:W-:Y:S01]  /*68c0*/  @UP2 ULDC UR22, c[0x0][0x39c] ;  /* 0x0000e70000162ab9 */ /* 0x000fe20000000800 */
[----:B------:R-:W-:Y:S01]  /*68d0*/  @UP0 USHF.R.U32.HI UR14, URZ, UR20, UR19 ;  /* 0x000000143f0e0299 */ /* 0x000fe20008011613 */
[----:B------:R-:W-:Y:S01]  /*68e0*/  @UP2 ULDC UR21, c[0x0][0x3a0] ;  /* 0x0000e80000152ab9 */ /* 0x000fe20000000800 */
[----:B------:R-:W-:Y:S02]  /*68f0*/  UIADD3 UR20, -UR26, URZ, URZ ;  /* 0x0000003f1a147290 */ /* 0x000fe4000fffe13f */
[----:B------:R-:W-:Y:S02]  /*6900*/  UIMAD.WIDE.U32 UR18, UR25, UR22, URZ ;  /* 0x00000016191272a5 */ /* 0x000fe4000f8e003f */
[----:B------:R-:W-:Y:S01]  /*6910*/  @UP2 USHF.R.U32.HI UR30, URZ, UR21, UR17 ;  /* 0x000000153f1e2299 */ /* 0x000fe20008011611 */
[----:B------:R-:W-:Y:S01]  /*6920*/  @UP1 ULDC.64 UR12, c[0x0][0x390] ;  /* 0x0000e400000c1ab9 */ /* 0x000fe20000000a00 */
[----:B------:R-:W-:Y:S01]  /*6930*/  UIMAD UR20, UR15, UR20, UR42 ;  /* 0x000000140f1472a4 */ /* 0x000fe2000f8e022a */
[----:B------:R-:W-:Y:S01]  /*6940*/  UMOV UR22, UR25 ;  /* 0x0000001900167c82 */ /* 0x000fe20008000000 */
[----:B------:R-:W-:-:S02]  /*6950*/  @UP2 USHF.R.U32.HI UR22, URZ, UR11, UR19 ;  /* 0x0000000b3f162299 */ /* 0x000fc40008011613 */
[----:B------:R-:W-:Y:S02]  /*6960*/  UIMAD.WIDE.U32 UR42, UR14, UR12, URZ ;  /* 0x0000000c0e2a72a5 */ /* 0x000fe4000f8e003f */
[----:B------:R-:W-:Y:S02]  /*6970*/  UIADD3 UR12, -UR30, URZ, URZ ;  /* 0x0000003f1e0c7290 */ /* 0x000fe4000fffe13f */
[----:B------:R-:W-:Y:S02]  /*6980*/  UIADD3 UR11, -UR29, URZ, URZ ;  /* 0x0000003f1d0b7290 */ /* 0x000fe4000fffe13f */
[----:B------:R-:W-:Y:S02]  /*6990*/  UIADD3 UR27, -UR28, URZ, URZ ;  /* 0x0000003f1c1b7290 */ /* 0x000fe4000fffe13f */
[----:B------:R-:W-:Y:S02]  /*69a0*/  UIMAD UR29, UR31, UR12, UR29 ;  /* 0x0000000c1f1d72a4 */ /* 0x000fe4000f8e021d */
[----:B------:R-:W-:-:S02]  /*69b0*/  UIMAD UR28, UR23, UR11, UR28 ;  /* 0x0000000b171c72a4 */ /* 0x000fc4000f8e021c */
[----:B------:R-:W-:Y:S02]  /*69c0*/  UIADD3 UR12, -UR25, URZ, URZ ;  /* 0x0000003f190c7290 */ /* 0x000fe4000fffe13f */
[----:B------:R-:W-:Y:S02]  /*69d0*/  UIADD3 UR11, -UR22, URZ, URZ ;  /* 0x0000003f160b7290 */ /* 0x000fe4000fffe13f */
[----:B------:R-:W-:Y:S02]  /*69e0*/  UIMAD UR27, UR15, UR27, UR44 ;  /* 0x0000001b0f1b72a4 */ /* 0x000fe4000f8e022c */
[----:B------:R-:W-:Y:S02]  /*69f0*/  UIMAD UR12, UR23, UR12, UR26 ;  /* 0x0000000c170c72a4 */ /* 0x000fe4000f8e021a */
[----:B------:R-:W-:Y:S02]  /*6a00*/  UIMAD UR11, UR31, UR11, UR25 ;  /* 0x0000000b1f0b72a4 */ /* 0x000fe4000f8e0219 */
[----:B------:R-:W-:-:S02]  /*6a10*/  UIADD3 UR24, UR8, 0x1800, URZ ;  /* 0x0000180008187890 */ /* 0x000fc4000fffe03f */
[----:B------:R-:W-:Y:S02]  /*6a20*/  UIMAD UR27, UR27, UR4, UR46 ;  /* 0x000000041b1b72a4 */ /* 0x000fe4000f8e022e */
[----:B------:R-:W-:Y:S02]  /*6a30*/  UIMAD UR19, UR20, UR4, UR46 ;  /* 0x00000004141372a4 */ /* 0x000fe4000f8e022e */
[----:B------:R-:W-:Y:S02]  /*6a40*/  UIMAD UR28, UR28, UR5, UR6 ;  /* 0x000000051c1c72a4 */ /* 0x000fe4000f8e0206 */
[----:B------:R-:W-:Y:S02]  /*6a50*/  UIMAD UR29, UR29, UR34, UR7 ;  /* 0x000000221d1d72a4 */ /* 0x000fe4000f8e0207 */
[----:B------:R-:W-:Y:S02]  /*6a60*/  UIADD3 UR16, UR8, 0x2000, URZ ;  /* 0x0000200008107890 */ /* 0x000fe4000fffe03f */
[----:B------:R-:W-:-:S02]  /*6a70*/  UIMAD UR20, UR12, UR5, UR6 ;  /* 0x000000050c1472a4 */ /* 0x000fc4000f8e0206 */
[----:B------:R-:W-:Y:S01]  /*6a80*/  UIMAD UR21, UR11, UR34, UR7 ;  /* 0x000000220b1572a4 */ /* 0x000fe2000f8e0207 */
[----:B------:R-:W-:Y:S01]  /*6a90*/  UMOV UR25, UR9 ;  /* 0x0000000900197c82 */ /* 0x000fe20008000000 */
[----:B------:R-:W-:Y:S01]  /*6aa0*/  UMOV UR26, UR10 ;  /* 0x0000000a001a7c82 */ /* 0x000fe20008000000 */
[----:B------:R-:W-:Y:S01]  /*6ab0*/  UMOV UR44, UR35 ;  /* 0x00000023002c7c82 */ /* 0x000fe20008000000 */
[----:B------:R-:W-:Y:S01]  /*6ac0*/  UMOV UR17, UR9 ;  /* 0x0000000900117c82 */ /* 0x000fe20008000000 */
[----:B------:R-:W-:Y:S01]  /*6ad0*/  UMOV UR18, UR10 ;  /* 0x0000000a00127c82 */ /* 0x000fe20008000000 */
[----:B------:R0:W-:Y:S01]  /*6ae0*/  UTMALDG.5D.IM2COL [UR24], [UR56], UR39 ;  /* 0x00000018380073b4 */ /* 0x0001e20008060027 */
[----:B------:R-:W-:Y:S01]  /*6af0*/  @UP0 ULDC UR35, c[0x0][0x384] ;  /* 0x0000e10000230ab9 */ /* 0x000fe20000000800 */
[----:B------:R-:W-:Y:S01]  /*6b00*/  UMOV UR11, UR41 ;  /* 0x00000029000b7c82 */ /* 0x000fe20008000000 */
[----:B------:R-:W-:Y:S01]  /*6b10*/  UMOV UR45, UR14 ;  /* 0x0000000e002d7c82 */ /* 0x000fe20008000000 */
[----:B------:R-:W-:-:S03]  /*6b20*/  @UP1 USHF.R.U32.HI UR45, URZ, UR13, UR43 ;  /* 0x0000000d3f2d1299 */ /* 0x000fc6000801162b */
[----:B------:R-:W-:Y:S01]  /*6b30*/  @UP1 ULDC.64 UR12, c[0x0][0x390] ;  /* 0x0000e400000c1ab9 */ /* 0x000fe20000000a00 */
[----:B------:R1:W-:Y:S01]  /*6b40*/  UTMALDG.5D.IM2COL [UR16], [UR56], UR39 ;  /* 0x00000010380073b4 */ /* 0x0003e20008060027 */
[----:B0-----:R-:W-:Y:S01]  /*6b50*/  R2UR UR29, R26 ;  /* 0x000000001a1d72ca */ /* 0x001fe200000e0000 */
[----:B------:R-:W-:Y:S01]  /*6b60*/  @UP2 ULDC UR25, c[0x0][0x39c] ;  /* 0x0000e70000192ab9 */ /* 0x000fe20000000800 */
[----:B------:R-:W-:Y:S01]  /*6b70*/  UMOV UR30, UR33 ;  /* 0x00000021001e7c82 */ /* 0x000fe20008000000 */
[----:B------:R-:W-:Y:S02]  /*6b80*/  UIADD3 UR27, -UR38, URZ, URZ ;  /* 0x0000003f261b7290 */ /* 0x000fe4000fffe13f */
[----:B------:R-:W-:Y:S02]  /*6b90*/  UIADD3 UR28, -UR33, URZ, URZ ;  /* 0x0000003f211c7290 */ /* 0x000fe4000fffe13f */
[----:B------:R-:W-:Y:S02]  /*6ba0*/  UIMAD UR27, UR15, UR27, UR47 ;  /* 0x0000001b0f1b72a4 */ /* 0x000fe4000f8e022f */
[----:B-1----:R-:W-:Y:S01]  /*6bb0*/  UIMAD.WIDE.U32 UR18, UR41, UR35, URZ ;  /* 0x00000023291272a5 */ /* 0x002fe2000f8e003f */
[----:B------:R-:W-:Y:S01]  /*6bc0*/  @UP0 ULDC UR20, c[0x0][0x388] ;  /* 0x0000e20000140ab9 */ /* 0x000fe20000000800 */
[----:B------:R-:W-:Y:S01]  /*6bd0*/  @UP2 ULDC UR22, c[0x0][0x3a0] ;  /* 0x0000e80000162ab9 */ /* 0x000fe20000000800 */
[----:B------:R-:W-:Y:S01]  /*6be0*/  @UP2 ULDC UR21, c[0x0][0x39c] ;  /* 0x0000e70000152ab9 */ /* 0x000fe20000000800 */
[----:B------:R-:W-:Y:S01]  /*6bf0*/  @UP2 ULDC UR17, c[0x0][0x3a0] ;  /* 0x0000e80000112ab9 */ /* 0x000fe20000000800 */
[----:B------:R-:W-:-:S02]  /*6c00*/  UIMAD UR28, UR23, UR28, UR38 ;  /* 0x0000001c171c72a4 */ /* 0x000fc4000f8e0226 */
[----:B------:R-:W-:Y:S01]  /*6c10*/  @UP0 UMOV UR26, UR19 ;  /* 0x00000013001a0c82 */ /* 0x000fe20008000000 */
[----:B------:R-:W-:Y:S02]  /*6c20*/  UIMAD.WIDE.U32 UR18, UR33, UR25, URZ ;  /* 0x00000019211272a5 */ /* 0x000fe4000f8e003f */
[----:B------:R-:W-:Y:S02]  /*6c30*/  @UP0 USHF.R.U32.HI UR11, URZ, UR20, UR26 ;  /* 0x000000143f0b0299 */ /* 0x000fe4000801161a */
[----:B------:R-:W-:Y:S02]  /*6c40*/  UIADD3 UR20, -UR37, URZ, URZ ;  /* 0x0000003f25147290 */ /* 0x000fe4000fffe13f */
[----:B------:R-:W-:Y:S02]  /*6c50*/  @UP2 USHF.R.U32.HI UR30, URZ, UR22, UR19 ;  /* 0x000000163f1e2299 */ /* 0x000fe40008011613 */
[----:B------:R-:W-:Y:S02]  /*6c60*/  UIMAD.WIDE.U32 UR18, UR36, UR21, URZ ;  /* 0x00000015241272a5 */ /* 0x000fe4000f8e003f */
[----:B------:R-:W-:-:S02]  /*6c70*/  UIMAD.WIDE.U32 UR42, UR11, UR12, URZ ;  /* 0x0000000c0b2a72a5 */ /* 0x000fc4000f8e003f */
[----:B------:R-:W-:Y:S01]  /*6c80*/  UIMAD UR20, UR15, UR20, UR29 ;  /* 0x000000140f1472a4 */ /* 0x000fe2000f8e021d */
[----:B------:R-:W-:Y:S01]  /*6c90*/  UMOV UR22, UR36 ;  /* 0x0000002400167c82 */ /* 0x000fe20008000000 */
[----:B------:R-:W-:Y:S02]  /*6ca0*/  UIADD3 UR12, -UR36, URZ, URZ ;  /* 0x0000003f240c7290 */ /* 0x000fe4000fffe13f */
[----:B------:R-:W-:Y:S02]  /*6cb0*/  @UP2 USHF.R.U32.HI UR22, URZ, UR17, UR19 ;  /* 0x000000113f162299 */ /* 0x000fe40008011613 */
[----:B------:R-:W-:Y:S02]  /*6cc0*/  UIMAD UR19, UR20, UR4, UR46 ;  /* 0x00000004141372a4 */ /* 0x000fe4000f8e022e */
[----:B------:R-:W-:Y:S02]  /*6cd0*/  UIMAD UR20, UR23, UR12, UR37 ;  /* 0x0000000c171472a4 */ /* 0x000fe4000f8e0225 */
[----:B------:R-:W-:-:S02]  /*6ce0*/  UIADD3 UR29, -UR30, URZ, URZ ;  /* 0x0000003f1e1d7290 */ /* 0x000fc4000fffe13f */
[----:B------:R-:W-:Y:S02]  /*6cf0*/  UIADD3 UR12, -UR22, URZ, URZ ;  /* 0x0000003f160c7290 */ /* 0x000fe4000fffe13f */
[----:B------:R-:W-:Y:S02]  /*6d00*/  UIMAD UR29, UR31, UR29, UR33 ;  /* 0x0000001d1f1d72a4 */ /* 0x000fe4000f8e0221 */
[----:B------:R-:W-:Y:S02]  /*6d10*/  UIMAD UR12, UR31, UR12, UR36 ;  /* 0x0000000c1f0c72a4 */ /* 0x000fe4000f8e0224 */
[----:B------:R-:W-:Y:S02]  /*6d20*/  UIADD3 UR24, UR8, 0x2800, URZ ;  /* 0x0000280008187890 */ /* 0x000fe4000fffe03f */
[----:B------:R-:W-:Y:S02]  /*6d30*/  UIMAD UR27, UR27, UR4, UR46 ;  /* 0x000000041b1b72a4 */ /* 0x000fe4000f8e022e */
[----:B------:R-:W-:-:S02]  /*6d40*/  UIMAD UR28, UR28, UR5, UR6 ;  /* 0x000000051c1c72a4 */ /* 0x000fc4000f8e0206 */
[----:B------:R-:W-:Y:S02]  /*6d50*/  UIMAD UR29, UR29, UR34, UR7 ;  /* 0x000000221d1d72a4 */ /* 0x000fe4000f8e0207 */
[----:B------:R-:W-:Y:S02]  /*6d60*/  UIADD3 UR16, UR8, 0x3000, URZ ;  /* 0x0000300008107890 */ /* 0x000fe4000fffe03f */
[----:B------:R-:W-:Y:S02]  /*6d70*/  UIMAD UR20, UR20, UR5, UR6 ;  /* 0x00000005141472a4 */ /* 0x000fe4000f8e0206 */
[----:B------:R-:W-:Y:S01]  /*6d80*/  UIMAD UR21, UR12, UR34, UR7 ;  /* 0x000000220c1572a4 */ /* 0x000fe2000f8e0207 */
[----:B------:R-:W-:Y:S02]  /*6d90*/  UMOV UR25, UR9 ;  /* 0x0000000900197c82 */ /* 0x000fe40008000000 */
[----:B------:R-:W-:Y:S01]  /*6da0*/  UMOV UR12, UR11 ;  /* 0x0000000b000c7c82 */ /* 0x000fe20008000000 */
[----:B------:R-:W-:Y:S01]  /*6db0*/  UMOV UR26, UR10 ;  /* 0x0000000a001a7c82 */ /* 0x000fe20008000000 */
[----:B------:R-:W-:Y:S01]  /*6dc0*/  @UP1 USHF.R.U32.HI UR12, URZ, UR13, UR43 ;  /* 0x0000000d3f0c1299 */ /* 0x000fe2000801162b */
[----:B------:R0:W-:Y:S01]  /*6dd0*/  UTMALDG.5D.IM2COL [UR24], [UR56], UR39 ;  /* 0x00000018380073b4 */ /* 0x0001e20008060027 */
[----:B------:R-:W-:Y:S01]  /*6de0*/  UMOV UR17, UR9 ;  /* 0x0000000900117c82 */ /* 0x000fe20008000000 */
[----:B------:R-:W-:Y:S01]  /*6df0*/  UMOV UR18, UR10 ;  /* 0x0000000a00127c82 */ /* 0x000fe20008000000 */
[----:B------:R-:W-:Y:S01]  /*6e00*/  @UP2 ULDC UR13, c[0x0][0x39c] ;  /* 0x0000e700000d2ab9 */ /* 0x000fe20000000800 */
[----:B------:R-:W-:Y:S01]  /*6e10*/  @UP2 ULDC UR35, c[0x0][0x39c] ;  /* 0x0000e70000232ab9 */ /* 0x000fe20000000800 */
[----:B------:R-:W-:Y:S01]  /*6e20*/  @UP2 ULDC UR33, c[0x0][0x3a0] ;  /* 0x0000e80000212ab9 */ /* 0x000fe20000000800 */
[----:B------:R-:W-:Y:S01]  /*6e30*/  UMOV UR41, UR40 ;  /* 0x0000002800297c82 */ /* 0x000fe20008000000 */
[----:B------:R-:W-:Y:S01]  /*6e40*/  UIADD3 UR37, UR8, 0xc00, URZ ;  /* 0x00000c0008257890 */ /* 0x000fe2000fffe03f */
[----:B------:R1:W-:Y:S01]  /*6e50*/  UTMALDG.5D.IM2COL [UR16], [UR56], UR39 ;  /* 0x00000010380073b4 */ /* 0x0003e20008060027 */
[----:B------:R-:W-:Y:S01]  /*6e60*/  UMOV UR38, UR45 ;  /* 0x0000002d00267c82 */ /* 0x000fe20008000000 */
[----:B------:R-:W-:-:S03]  /*6e70*/  R2UR UR43, R21 ;  /* 0x00000000152b72ca */ /* 0x000fc600000e0000 */
[----:B------:R-:W-:Y:S01]  /*6e80*/  IMAD.U32 R43, RZ, RZ, UR37 ;  /* 0x00000025ff2b7e24 */ /* 0x000fe2000f8e00ff */
[----:B------:R-:W-:Y:S01]  /*6e90*/  UMOV UR37, UR61 ;  /* 0x0000003d00257c82 */ /* 0x000fe20008000000 */
[----:B0-----:R-:W-:Y:S01]  /*6ea0*/  @UP2 ULDC UR29, c[0x0][0x3a0] ;  /* 0x0000e800001d2ab9 */ /* 0x001fe20000000800 */
[----:B------:R-:W-:Y:S01]  /*6eb0*/  UIADD3 UR30, -UR49, URZ, URZ ;  /* 0x0000003f311e7290 */ /* 0x000fe2000fffe13f */
[----:B------:R-:W-:Y:S01]  /*6ec0*/  @UP2 ULDC UR27, c[0x0][0x39c] ;  /* 0x0000e700001b2ab9 */ /* 0x000fe20000000800 */
[----:B------:R-:W-:Y:S02]  /*6ed0*/  @UP2 ULDC UR28, c[0x0][0x39c] ;  /* 0x0000e700001c2ab9 */ /* 0x000fe40000000800 */
[----:B------:R-:W-:Y:S01]  /*6ee0*/  UIMAD UR30, UR15, UR30, UR52 ;  /* 0x0000001e0f1e72a4 */ /* 0x000fe2000f8e0234 */
[----:B------:R-:W-:Y:S01]  /*6ef0*/  @UP2 ULDC UR26, c[0x0][0x3a0] ;  /* 0x0000e800001a2ab9 */ /* 0x000fe20000000800 */
[----:B-1----:R-:W-:Y:S01]  /*6f00*/  UIMAD.WIDE.U32 UR18, UR48, UR13, URZ ;  /* 0x0000000d301272a5 */ /* 0x002fe2000f8e003f */
[----:B------:R-:W-:Y:S01]  /*6f10*/  R2UR UR13, R27 ;  /* 0x000000001b0d72ca */ /* 0x000fe200000e0000 */
[----:B------:R-:W-:Y:S01]  /*6f20*/  UIMAD.WIDE.U32 UR20, UR40, UR35, URZ ;  /* 0x00000023281472a5 */ /* 0x000fe2000f8e003f */
[----:B------:R-:W-:Y:S01]  /*6f30*/  UMOV UR22, UR48 ;  /* 0x0000003000167c82 */ /* 0x000fe20008000000 */
[----:B------:R-:W-:-:S02]  /*6f40*/  @UP2 USHF.R.U32.HI UR22, URZ, UR33, UR19 ;  /* 0x000000213f162299 */ /* 0x000fc40008011613 */
[----:B------:R-:W-:Y:S02]  /*6f50*/  UIADD3 UR20, -UR48, URZ, URZ ;  /* 0x0000003f30147290 */ /* 0x000fe4000fffe13f */
[----:B------:R-:W-:Y:S02]  /*6f60*/  @UP2 USHF.R.U32.HI UR41, URZ, UR29, UR21 ;  /* 0x0000001d3f292299 */ /* 0x000fe40008011615 */
[----:B------:R-:W-:Y:S02]  /*6f70*/  UIADD3 UR19, -UR32, URZ, URZ ;  /* 0x0000003f20137290 */ /* 0x000fe4000fffe13f */
[----:B------:R-:W-:Y:S02]  /*6f80*/  UIADD3 UR21, -UR22, URZ, URZ ;  /* 0x0000003f16157290 */ /* 0x000fe4000fffe13f */
[----:B------:R-:W-:Y:S02]  /*6f90*/  UIMAD UR20, UR23, UR20, UR32 ;  /* 0x00000014171472a4 */ /* 0x000fe4000f8e0220 */
[----:B------:R-:W-:-:S02]  /*6fa0*/  UIADD3 UR29, -UR40, URZ, URZ ;  /* 0x0000003f281d7290 */ /* 0x000fc4000fffe13f */
[----:B------:R-:W-:Y:S02]  /*6fb0*/  UIADD3 UR32, -UR41, URZ, URZ ;  /* 0x0000003f29207290 */ /* 0x000fe4000fffe13f */
[----:B------:R-:W-:Y:S02]  /*6fc0*/  UIMAD UR19, UR15, UR19, UR13 ;  /* 0x000000130f1372a4 */ /* 0x000fe4000f8e020d */
[----:B------:R-:W-:Y:S02]  /*6fd0*/  UIMAD UR21, UR31, UR21, UR48 ;  /* 0x000000151f1572a4 */ /* 0x000fe4000f8e0230 */
[----:B------:R-:W-:Y:S02]  /*6fe0*/  UIMAD UR29, UR23, UR29, UR49 ;  /* 0x0000001d171d72a4 */ /* 0x000fe4000f8e0231 */
[----:B------:R-:W-:Y:S02]  /*6ff0*/  UIMAD UR32, UR31, UR32, UR40 ;  /* 0x000000201f2072a4 */ /* 0x000fe4000f8e0228 */
[----:B------:R-:W-:-:S02]  /*7000*/  UIADD3 UR16, UR8, 0x3800, URZ ;  /* 0x0000380008107890 */ /* 0x000fc4000fffe03f */
[----:B------:R-:W-:Y:S02]  /*7010*/  UIMAD UR19, UR19, UR4, UR46 ;  /* 0x00000004131372a4 */ /* 0x000fe4000f8e022e */
[----:B------:R-:W-:Y:S02]  /*7020*/  UIMAD UR20, UR20, UR5, UR6 ;  /* 0x00000005141472a4 */ /* 0x000fe4000f8e0206 */
[----:B------:R-:W-:Y:S02]  /*7030*/  UIMAD UR21, UR21, UR34, UR7 ;  /* 0x00000022151572a4 */ /* 0x000fe4000f8e0207 */
[----:B------:R-:W-:Y:S02]  /*7040*/  UIADD3 UR48, UR8, 0x400, URZ ;  /* 0x0000040008307890 */ /* 0x000fe4000fffe03f */
[----:B------:R-:W-:Y:S02]  /*7050*/  UIMAD UR51, UR30, UR4, UR46 ;  /* 0x000000041e3372a4 */ /* 0x000fe4000f8e022e */
[----:B------:R-:W-:-:S02]  /*7060*/  UIMAD UR52, UR29, UR5, UR6 ;  /* 0x000000051d3472a4 */ /* 0x000fc4000f8e0206 */
[----:B------:R-:W-:Y:S01]  /*7070*/  UIMAD UR53, UR32, UR34, UR7 ;  /* 0x00000022203572a4 */ /* 0x000fe2000f8e0207 */
[----:B------:R-:W-:Y:S01]  /*7080*/  UMOV UR18, UR10 ;  /* 0x0000000a00127c82 */ /* 0x000fe20008000000 */
[----:B------:R-:W-:Y:S01]  /*7090*/  UMOV UR54, UR41 ;  /* 0x0000002900367c82 */ /* 0x000fe20008000000 */
[----:B------:R-:W-:Y:S01]  /*70a0*/  UMOV UR49, UR9 ;  /* 0x0000000900317c82 */ /* 0x000fe20008000000 */
[----:B------:R0:W-:Y:S01]  /*70b0*/  UTMALDG.5D.IM2COL [UR16], [UR56], UR39 ;  /* 0x00000010380073b4 */ /* 0x0001e20008060027 */
[----:B------:R-:W-:Y:S01]  /*70c0*/  @UP2 ULDC UR25, c[0x0][0x39c] ;  /* 0x0000e70000192ab9 */ /* 0x000fe20000000800 */
[----:B------:R-:W-:Y:S01]  /*70d0*/  @UP2 ULDC UR24, c[0x0][0x3a0] ;  /* 0x0000e80000182ab9 */ /* 0x000fe20000000800 */
[----:B------:R-:W-:Y:S01]  /*70e0*/  @UP2 ULDC UR35, c[0x0][0x39c] ;  /* 0x0000e70000232ab9 */ /* 0x000fe20000000800 */
[----:B------:R-:W-:Y:S01]  /*70f0*/  @UP2 ULDC UR33, c[0x0][0x3a0] ;  /* 0x0000e80000212ab9 */ /* 0x000fe20000000800 */
[----:B------:R-:W-:Y:S01]  /*7100*/  @UP2 ULDC UR29, c[0x0][0x3a0] ;  /* 0x0000e800001d2ab9 */ /* 0x000fe20000000800 */
[----:B------:R-:W-:Y:S01]  /*7110*/  @UP2 ULDC UR30, c[0x0][0x39c] ;  /* 0x0000e700001e2ab9 */ /* 0x000fe20000000800 */
[----:B------:R-:W-:Y:S01]  /*7120*/  UMOV UR46, UR55 ;  /* 0x00000037002e7c82 */ /* 0x000fe20008000000 */
[----:B------:R1:W-:Y:S01]  /*7130*/  UTMALDG.5D.IM2COL [UR48], [UR56], UR39 ;  /* 0x00000030380073b4 */ /* 0x0003e20008060027 */
[----:B------:R-:W-:Y:S01]  /*7140*/  UMOV UR41, UR44 ;  /* 0x0000002c00297c82 */ /* 0x000fe20008000000 */
[----:B------:R-:W-:Y:S01]  /*7150*/  UIADD3 UR44, -UR55, URZ, URZ ;  /* 0x0000003f372c7290 */ /* 0x000fe2000fffe13f */
[----:B------:R-:W-:-:S03]  /*7160*/  @UP2 ULDC UR32, c[0x0][0x39c] ;  /* 0x0000e70000202ab9 */ /* 0x000fc60000000800 */
[----:B------:R-:W-:-:S04]  /*7170*/  UIMAD UR44, UR23, UR44, UR58 ;  /* 0x0000002c172c72a4 */ /* 0x000fc8000f8e023a */
[----:B------:R-:W-:Y:S02]  /*7180*/  UIMAD UR44, UR44, UR5, UR6 ;  /* 0x000000052c2c72a4 */ /* 0x000fe4000f8e0206 */
[----:B0-----:R-:W-:Y:S01]  /*7190*/  UIMAD.WIDE.U32 UR18, UR61, UR28, URZ ;  /* 0x0000001c3d1272a5 */ /* 0x001fe2000f8e003f */
[----:B------:R-:W-:Y:S01]  /*71a0*/  @UP2 ULDC UR22, c[0x0][0x39c] ;  /* 0x0000e70000162ab9 */ /* 0x000fe20000000800 */
[----:B------:R-:W-:Y:S02]  /*71b0*/  @UP2 ULDC UR21, c[0x0][0x3a0] ;  /* 0x0000e80000152ab9 */ /* 0x000fe40000000800 */
[----:B------:R-:W-:Y:S01]  /*71c0*/  @UP2 USHF.R.U32.HI UR37, URZ, UR24, UR19 ;  /* 0x000000183f252299 */ /* 0x000fe20008011613 */
[----:B------:R-:W-:Y:S01]  /*71d0*/  @UP2 ULDC UR20, c[0x0][0x3a0] ;  /* 0x0000e80000142ab9 */ /* 0x000fe20000000800 */
[----:B------:R-:W-:Y:S01]  /*71e0*/  UIADD3 UR28, -UR12, URZ, URZ ;  /* 0x0000003f0c1c7290 */ /* 0x000fe2000fffe13f */
[----:B-1----:R-:W-:Y:S01]  /*71f0*/  R2UR UR51, R14 ;  /* 0x000000000e3372ca */ /* 0x002fe200000e0000 */
[----:B------:R-:W-:Y:S01]  /*7200*/  UIADD3 UR48, UR8, 0x1c00, URZ ;  /* 0x00001c0008307890 */ /* 0x000fe2000fffe03f */
[----:B------:R-:W-:Y:S01]  /*7210*/  R2UR UR54, R7 ;  /* 0x00000000073672ca */ /* 0x000fe200000e0000 */
[----:B------:R-:W-:Y:S01]  /*7220*/  UIMAD UR28, UR23, UR28, UR11 ;  /* 0x0000001c171c72a4 */ /* 0x000fe2000f8e020b */
[----:B------:R-:W-:-:S02]  /*7230*/  R2UR UR53, R13 ;  /* 0x000000000d3572ca */ /* 0x000fc400000e0000 */
[----:B------:R-:W-:Y:S01]  /*7240*/  R2UR UR50, R15 ;  /* 0x000000000f3272ca */ /* 0x000fe200000e0000 */
[----:B------:R-:W-:Y:S01]  /*7250*/  UIMAD UR28, UR28, UR5, UR6 ;  /* 0x000000051c1c72a4 */ /* 0x000fe2000f8e0206 */
[----:B------:R-:W-:Y:S01]  /*7260*/  MOV R13, UR57 ;  /* 0x00000039000d7c02 */ /* 0x000fe20008000f00 */
[----:B------:R-:W-:Y:S01]  /*7270*/  UMOV UR57, UR9 ;  /* 0x0000000900397c82 */ /* 0x000fe20008000000 */
[----:B------:R-:W-:Y:S02]  /*7280*/  MOV R14, UR12 ;  /* 0x0000000c000e7c02 */ /* 0x000fe40008000f00 */
[----:B------:R-:W-:Y:S01]  /*7290*/  MOV R15, UR10 ;  /* 0x0000000a000f7c02 */ /* 0x000fe20008000f00 */
[----:B------:R-:W-:Y:S02]  /*72a0*/  UIMAD.WIDE.U32 UR16, UR51, UR27, URZ ;  /* 0x0000001b331072a5 */ /* 0x000fe4000f8e003f */
[----:B------:R-:W-:Y:S01]  /*72b0*/  UMOV UR36, UR51 ;  /* 0x0000003300247c82 */ /* 0x000fe20008000000 */
[----:B------:R-:W-:Y:S01]  /*72c0*/  UMOV UR40, UR54 ;  /* 0x0000003600287c82 */ /* 0x000fe20008000000 */
[----:B------:R-:W-:-:S02]  /*72d0*/  @UP2 USHF.R.U32.HI UR36, URZ, UR26, UR17 ;  /* 0x0000001a3f242299 */ /* 0x000fc40008011611 */
[----:B------:R-:W-:Y:S02]  /*72e0*/  UIMAD.WIDE.U32 UR16, UR59, UR25, URZ ;  /* 0x000000193b1072a5 */ /* 0x000fe4000f8e003f */
[----:B------:R-:W-:Y:S01]  /*72f0*/  UIMAD.WIDE.U32 UR18, UR53, UR35, URZ ;  /* 0x00000023351272a5 */ /* 0x000fe2000f8e003f */
[----:B------:R-:W-:Y:S01]  /*7300*/  R2UR UR35, R24 ;  /* 0x00000000182372ca */ /* 0x000fe200000e0000 */
[----:B------:R-:W-:Y:S01]  /*7310*/  UMOV UR54, UR59 ;  /* 0x0000003b00367c82 */ /* 0x000fe20008000000 */
[----:B------:R-:W-:Y:S01]  /*7320*/  @UP2 USHF.R.U32.HI UR54, URZ, UR33, UR17 ;  /* 0x000000213f362299 */ /* 0x000fe20008011611 */
[----:B------:R-:W-:Y:S01]  /*7330*/  IMAD.U32 R6, RZ, RZ, UR36 ;  /* 0x00000024ff067e24 */ /* 0x000fe2000f8e00ff */
[----:B------:R-:W-:Y:S02]  /*7340*/  UIMAD.WIDE.U32 UR16, UR55, UR22, URZ ;  /* 0x00000016371072a5 */ /* 0x000fe4000f8e003f */
[----:B------:R-:W-:Y:S01]  /*7350*/  UIADD3 UR24, -UR51, URZ, URZ ;  /* 0x0000003f33187290 */ /* 0x000fe2000fffe13f */
[----:B------:R-:W-:Y:S01]  /*7360*/  UMOV UR22, UR53 ;  /* 0x0000003500167c82 */ /* 0x000fe20008000000 */
[----:B------:R-:W-:Y:S01]  /*7370*/  @UP2 USHF.R.U32.HI UR22, URZ, UR29, UR19 ;  /* 0x0000001d3f162299 */ /* 0x000fe20008011613 */
[----:B------:R-:W-:Y:S01]  /*7380*/  R2UR UR29, R6 ;  /* 0x00000000061d72ca */ /* 0x000fe200000e0000 */
[----:B------:R-:W-:Y:S01]  /*7390*/  UIMAD.WIDE.U32 UR18, UR45, UR30, URZ ;  /* 0x0000001e2d1272a5 */ /* 0x000fe2000f8e003f */
[----:B------:R-:W0:Y:S01]  /*73a0*/  LDC.64 R6, c[0x0][0x3e0] ;  /* 0x0000f800ff067b82 */ /* 0x000e220000000a00 */
[----:B------:R-:W-:-:S02]  /*73b0*/  @UP2 USHF.R.U32.HI UR46, URZ, UR21, UR17 ;  /* 0x000000153f2e2299 */ /* 0x000fc40008011611 */
[----:B------:R-:W-:Y:S02]  /*73c0*/  @UP2 USHF.R.U32.HI UR38, URZ, UR20, UR19 ;  /* 0x000000143f262299 */ /* 0x000fe40008011613 */
[----:B------:R-:W-:Y:S02]  /*73d0*/  UIADD3 UR25, -UR61, URZ, URZ ;  /* 0x0000003f3d197290 */ /* 0x000fe4000fffe13f */
[----:B------:R-:W-:Y:S02]  /*73e0*/  UIADD3 UR21, -UR59, URZ, URZ ;  /* 0x0000003f3b157290 */ /* 0x000fe4000fffe13f */
[----:B------:R-:W-:Y:S02]  /*73f0*/  UIADD3 UR20, -UR53, URZ, URZ ;  /* 0x0000003f35147290 */ /* 0x000fe4000fffe13f */
[----:B------:R-:W-:Y:S02]  /*7400*/  UIADD3 UR36, -UR45, URZ, URZ ;  /* 0x0000003f2d247290 */ /* 0x000fe4000fffe13f */
[----:B------:R-:W-:-:S02]  /*7410*/  UIMAD UR24, UR23, UR24, UR60 ;  /* 0x00000018171872a4 */ /* 0x000fc4000f8e023c */
[----:B------:R-:W-:Y:S02]  /*7420*/  UIMAD UR25, UR23, UR25, UR40 ;  /* 0x00000019171972a4 */ /* 0x000fe4000f8e0228 */
[----:B------:R-:W-:Y:S02]  /*7430*/  UIMAD UR21, UR23, UR21, UR41 ;  /* 0x00000015171572a4 */ /* 0x000fe4000f8e0229 */
[----:B------:R-:W-:Y:S02]  /*7440*/  UIMAD UR20, UR23, UR20, UR50 ;  /* 0x00000014171472a4 */ /* 0x000fe4000f8e0232 */
[----:B------:R-:W-:Y:S02]  /*7450*/  UIMAD UR36, UR23, UR36, UR14 ;  /* 0x00000024172472a4 */ /* 0x000fe4000f8e020e */
[----:B------:R-:W-:Y:S02]  /*7460*/  UIMAD UR33, UR24, UR5, UR6 ;  /* 0x00000005182172a4 */ /* 0x000fe4000f8e0206 */
[----:B------:R-:W-:Y:S01]  /*7470*/  UIMAD UR42, UR25, UR5, UR6 ;  /* 0x00000005192a72a4 */ /* 0x000fe2000f8e0206 */
[----:B------:R-:W-:Y:S01]  /*7480*/  R2UR UR25, R17 ;  /* 0x00000000111972ca */ /* 0x000fe200000e0000 */
[----:B------:R-:W-:-:S02]  /*7490*/  UIMAD UR52, UR21, UR5, UR6 ;  /* 0x00000005153472a4 */ /* 0x000fc4000f8e0206 */
[----:B------:R-:W-:Y:S02]  /*74a0*/  UIMAD UR20, UR20, UR5, UR6 ;  /* 0x00000005141472a4 */ /* 0x000fe4000f8e0206 */
[----:B------:R-:W-:Y:S02]  /*74b0*/  UIMAD UR36, UR36, UR5, UR6 ;  /* 0x00000005242472a4 */ /* 0x000fe4000f8e0206 */
[----:B------:R-:W-:Y:S01]  /*74c0*/  UIADD3 UR5, -UR41, URZ, URZ ;  /* 0x0000003f29057290 */ /* 0x000fe2000fffe13f */
[----:B------:R-:W-:Y:S01]  /*74d0*/  R2UR UR41, R23 ;  /* 0x00000000172972ca */ /* 0x000fe200000e0000 */
[----:B------:R-:W-:Y:S02]  /*74e0*/  UIADD3 UR21, -UR60, URZ, URZ ;  /* 0x0000003f3c157290 */ /* 0x000fe4000fffe13f */
[----:B------:R-:W-:Y:S02]  /*74f0*/  UIMAD.WIDE.U32 UR16, UR12, UR32, URZ ;  /* 0x000000200c1072a5 */ /* 0x000fe4000f8e003f */
[----:B------:R-:W-:Y:S01]  /*7500*/  UIADD3 UR6, -UR40, URZ, URZ ;  /* 0x0000003f28067290 */ /* 0x000fe2000fffe13f */
[----:B------:R-:W-:Y:S01]  /*7510*/  ISETP.NE.AND P2, PT, R12, UR25, PT ;  /* 0x000000190c007c0c */ /* 0x000fe2000bf45270 */
[----:B------:R-:W-:Y:S01]  /*7520*/  UMOV UR60, UR33 ;  /* 0x00000021003c7c82 */ /* 0x000fe20008000000 */
[----:B------:R-:W-:Y:S01]  /*7530*/  UIADD3 UR26, UR8, 0x1400, URZ ;  /* 0x00001400081a7890 */ /* 0x000fe2000fffe03f */
[----:B------:R-:W-:Y:S01]  /*7540*/  R2UR UR33, R26 ;  /* 0x000000001a2172ca */ /* 0x000fe200000e0000 */
[----:B------:R-:W-:Y:S01]  /*7550*/  UIADD3 UR16, UR8, 0x2400, URZ ;  /* 0x0000240008107890 */ /* 0x000fe2000fffe03f */
[----:B------:R-:W-:Y:S01]  /*7560*/  SEL R12, R12, RZ, P2 ;  /* 0x000000ff0c0c7207 */ /* 0x000fe20001000000 */
[----:B------:R-:W-:-:S02]  /*7570*/  UIADD3 UR40, UR8, 0x2c00, URZ ;  /* 0x00002c0008287890 */ /* 0x000fc4000fffe03f */
[----:B------:R-:W-:Y:S02]  /*7580*/  UIADD3 UR32, UR8, 0x3400, URZ ;  /* 0x0000340008207890 */ /* 0x000fe4000fffe03f */
[----:B------:R-:W-:Y:S02]  /*7590*/  UIADD3 UR24, UR8, 0x3c00, URZ ;  /* 0x00003c0008187890 */ /* 0x000fe4000fffe03f */
[----:B------:R-:W-:Y:S01]  /*75a0*/  UIADD3 UR8, -UR29, URZ, URZ ;  /* 0x0000003f1d087290 */ /* 0x000fe2000fffe13f */
[----:B------:R-:W-:Y:S01]  /*75b0*/  MOV R45, UR40 ;  /* 0x00000028002d7c02 */ /* 0x000fe20008000f00 */
[----:B------:R-:W-:Y:S01]  /*75c0*/  @UP2 ULDC UR27, c[0x0][0x3a0] ;  /* 0x0000e800001b2ab9 */ /* 0x000fe20000000800 */
[----:B------:R-:W-:Y:S01]  /*75d0*/  UMOV UR30, UR12 ;  /* 0x0000000c001e7c82 */ /* 0x000fe20008000000 */
[----:B------:R-:W-:Y:S02]  /*75e0*/  UIADD3 UR19, -UR50, URZ, URZ ;  /* 0x0000003f32137290 */ /* 0x000fe4000fffe13f */
[----:B------:R-:W-:-:S02]  /*75f0*/  @UP2 USHF.R.U32.HI UR30, URZ, UR27, UR17 ;  /* 0x0000001b3f1e2299 */ /* 0x000fc40008011611 */
[----:B------:R-:W-:Y:S02]  /*7600*/  UIMAD UR8, UR31, UR8, UR51 ;  /* 0x000000081f0872a4 */ /* 0x000fe4000f8e0233 */
[----:B------:R-:W-:Y:S02]  /*7610*/  UIADD3 UR27, -UR11, URZ, URZ ;  /* 0x0000003f0b1b7290 */ /* 0x000fe4000fffe13f */
[----:B------:R-:W-:Y:S02]  /*7620*/  UIMAD UR19, UR15, UR19, UR35 ;  /* 0x000000130f1372a4 */ /* 0x000fe4000f8e0223 */
[----:B------:R-:W-:Y:S01]  /*7630*/  UIMAD UR21, UR15, UR21, UR43 ;  /* 0x000000150f1572a4 */ /* 0x000fe2000f8e022b */
[----:B------:R-:W-:Y:S01]  /*7640*/  R2UR UR43, R22 ;  /* 0x00000000162b72ca */ /* 0x000fe200000e0000 */
[----:B------:R-:W-:Y:S02]  /*7650*/  UIMAD UR5, UR15, UR5, UR41 ;  /* 0x000000050f0572a4 */ /* 0x000fe4000f8e0229 */
[----:B------:R-:W-:Y:S01]  /*7660*/  UIADD3 UR35, -UR14, URZ, URZ ;  /* 0x0000003f0e237290 */ /* 0x000fe2000fffe13f */
[----:B------:R-:W-:Y:S01]  /*7670*/  UMOV UR17, UR9 ;  /* 0x0000000900117c82 */ /* 0x000fe20008000000 */
[----:B------:R-:W-:Y:S01]  /*7680*/  UMOV UR41, UR9 ;  /* 0x0000000900297c82 */ /* 0x000fe20008000000 */
[----:B------:R-:W-:Y:S01]  /*7690*/  UIMAD UR27, UR15, UR27, UR13 ;  /* 0x0000001b0f1b72a4 */ /* 0x000fe2000f8e020d */
[----:B------:R-:W-:Y:S01]  /*76a0*/  MOV R44, UR41 ;  /* 0x00000029002c7c02 */ /* 0x000fe20008000f00 */
[----:B------:R-:W-:Y:S01]  /*76b0*/  UIMAD UR13, UR8, UR34, UR7 ;  /* 0x00000022080d72a4 */ /* 0x000fe2000f8e0207 */
[----:B------:R-:W-:Y:S01]  /*76c0*/  R2UR UR8, R43 ;  /* 0x000000002b0872ca */ /* 0x000fe200000e0000 */
[----:B------:R-:W-:Y:S01]  /*76d0*/  UMOV UR9, UR57 ;  /* 0x0000003900097c82 */ /* 0x000fe20008000000 */
[----:B------:R-:W-:Y:S01]  /*76e0*/  R2UR UR57, R13 ;  /* 0x000000000d3972ca */ /* 0x000fe200000e0000 */
[----:B------:R-:W-:Y:S01]  /*76f0*/  UIMAD UR35, UR15, UR35, UR33 ;  /* 0x000000230f2372a4 */ /* 0x000fe2000f8e0221 */
[----:B------:R-:W-:Y:S01]  /*7700*/  VIADD R13, R11, 0x1 ;  /* 0x000000010b0d7836 */ /* 0x000fe20000000000 */
[----:B------:R-:W-:Y:S01]  /*7710*/  UIADD3 UR23, UR10, 0x20, URZ ;  /* 0x000000200a177890 */ /* 0x000fe2000fffe03f */
[----:B------:R-:W-:Y:S01]  /*7720*/  @P2 IMAD.MOV R13, RZ, RZ, R11 ;  /* 0x000000ffff0d2224 */ /* 0x000fe200078e020b */
[----:B------:R-:W-:Y:S01]  /*7730*/  ULDC UR33, c[0x0][0x3ec] ;  /* 0x0000fb0000217ab9 */ /* 0x000fe20000000800 */
[----:B------:R-:W-:-:S02]  /*7740*/  UIMAD UR6, UR15, UR6, UR43 ;  /* 0x000000060f0672a4 */ /* 0x000fc4000f8e022b */
[----:B------:R-:W-:Y:S01]  /*7750*/  UIMAD UR11, UR21, UR4, UR33 ;  /* 0x00000004150b72a4 */ /* 0x000fe2000f8e0221 */
[----:B0-----:R-:W-:Y:S01]  /*7760*/  ISETP.NE.AND P3, PT, R13, R6, PT ;  /* 0x000000060d00720c */ /* 0x001fe20003f65270 */
[----:B------:R-:W-:Y:S01]  /*7770*/  UIMAD UR51, UR5, UR4, UR33 ;  /* 0x00000004053372a4 */ /* 0x000fe2000f8e0221 */
[----:B------:R-:W-:Y:S01]  /*7780*/  VIADD R6, R10, 0x1 ;  /* 0x000000010a067836 */ /* 0x000fe20000000000 */
[----:B------:R-:W-:Y:S01]  /*7790*/  UMOV UR12, UR60 ;  /* 0x0000003c000c7c82 */ /* 0x000fe20008000000 */
[----:B------:R-:W-:Y:S01]  /*77a0*/  UMOV UR14, UR29 ;  /* 0x0000001d000e7c82 */ /* 0x000fe20008000000 */
[----:B------:R-:W-:Y:S01]  /*77b0*/  UMOV UR10, UR23 ;  /* 0x00000017000a7c82 */ /* 0x000fe20008000000 */
[----:B------:R-:W-:Y:S02]  /*77c0*/  UIADD3 UR43, -UR58, URZ, URZ ;  /* 0x0000003f3a2b7290 */ /* 0x000fe4000fffe13f */
[----:B------:R-:W-:Y:S01]  /*77d0*/  UIADD3 UR5, -UR37, URZ, URZ ;  /* 0x0000003f25057290 */ /* 0x000fe2000fffe13f */
[----:B------:R0:W-:Y:S01]  /*77e0*/  UTMALDG.5D.IM2COL [UR8], [UR56], UR39 ;  /* 0x00000008380073b4 */ /* 0x0001e20008060027 */
[----:B------:R-:W-:-:S02]  /*77f0*/  UIMAD UR43, UR15, UR43, UR47 ;  /* 0x0000002b0f2b72a4 */ /* 0x000fc4000f8e022f */
[----:B------:R-:W-:Y:S01]  /*7800*/  UIMAD UR5, UR31, UR5, UR61 ;  /* 0x000000051f0572a4 */ /* 0x000fe2000f8e023d */
[----:B------:R-:W-:Y:S01]  /*7810*/  @P3 IMAD.MOV R6, RZ, RZ, R10 ;  /* 0x000000ffff063224 */ /* 0x000fe200078e020a */
[----:B------:R-:W-:Y:S02]  /*7820*/  UIMAD UR6, UR6, UR4, UR33 ;  /* 0x00000004060672a4 */ /* 0x000fe4000f8e0221 */
[----:B------:R-:W-:Y:S01]  /*7830*/  UIMAD UR43, UR43, UR4, UR33 ;  /* 0x000000042b2b72a4 */ /* 0x000fe2000f8e0221 */
[----:B------:R-:W-:Y:S01]  /*7840*/  UMOV UR40, UR26 ;  /* 0x0000001a00287c82 */ /* 0x000fe20008000000 */
[----:B------:R-:W-:Y:S01]  /*7850*/  UIMAD UR19, UR19, UR4, UR33 ;  /* 0x00000004131372a4 */ /* 0x000fe2000f8e0221 */
[----:B------:R-:W-:Y:S01]  /*7860*/  ISETP.NE.AND P4, PT, R6, R7, PT ;  /* 0x000000070600720c */ /* 0x000fe20003f85270 */
[----:B------:R-:W-:Y:S02]  /*7870*/  UIMAD UR35, UR35, UR4, UR33 ;  /* 0x00000004232372a4 */ /* 0x000fe4000f8e0221 */
[----:B------:R-:W-:Y:S01]  /*7880*/  MOV R43, UR43 ;  /* 0x0000002b002b7c02 */ /* 0x000fe20008000f00 */
[----:B------:R-:W-:Y:S01]  /*7890*/  UMOV UR43, UR6 ;  /* 0x00000006002b7c82 */ /* 0x000fe20008000000 */
[----:B------:R-:W-:Y:S01]  /*78a0*/  UIMAD UR27, UR27, UR4, UR33 ;  /* 0x000000041b1b72a4 */ /* 0x000fe2000f8e0221 */
[----:B------:R-:W-:Y:S01]  /*78b0*/  R2UR UR6, R16 ;  /* 0x00000000100672ca */ /* 0x000fe200000e0000 */
[----:B------:R-:W-:Y:S01]  /*78c0*/  UIADD3 UR4, -UR54, URZ, URZ ;  /* 0x0000003f36047290 */ /* 0x000fe2000fffe13f */
[----:B------:R-:W-:Y:S01]  /*78d0*/  VIADD R7, R8, 0x1 ;  /* 0x0000000108077836 */ /* 0x000fe20000000000 */
[----:B------:R-:W-:-:S02]  /*78e0*/  UIADD3 UR21, -UR22, URZ, URZ ;  /* 0x0000003f16157290 */ /* 0x000fc4000fffe13f */
[----:B------:R-:W-:Y:S02]  /*78f0*/  UIMAD UR4, UR31, UR4, UR59 ;  /* 0x000000041f0472a4 */ /* 0x000fe4000f8e023b */
[----:B------:R-:W-:Y:S01]  /*7900*/  UIMAD UR21, UR31, UR21, UR53 ;  /* 0x000000151f1572a4 */ /* 0x000fe2000f8e0235 */
[----:B------:R-:W-:Y:S01]  /*7910*/  @P4 IMAD.MOV R7, RZ, RZ, R8 ;  /* 0x000000ffff074224 */ /* 0x000fe200078e0208 */
[----:B------:R-:W-:Y:S01]  /*7920*/  UIMAD UR53, UR4, UR34, UR7 ;  /* 0x00000022043572a4 */ /* 0x000fe2000f8e0207 */
[----:B0-----:R-:W-:Y:S01]  /*7930*/  R2UR UR9, R42 ;  /* 0x000000002a0972ca */ /* 0x001fe200000e0000 */
[----:B------:R-:W-:Y:S01]  /*7940*/  UIADD3 UR8, -UR46, URZ, URZ ;  /* 0x0000003f2e087290 */ /* 0x000fe2000fffe13f */
[----:B------:R-:W-:Y:S01]  /*7950*/  R2UR UR10, R15 ;  /* 0x000000000f0a72ca */ /* 0x000fe200000e0000 */
[----:B------:R-:W-:Y:S01]  /*7960*/  UIADD3 UR11, -UR38, URZ, URZ ;  /* 0x0000003f260b7290 */ /* 0x000fe2000fffe13f */
[----:B------:R-:W-:Y:S01]  /*7970*/  MOV R15, UR45 ;  /* 0x0000002d000f7c02 */ /* 0x000fe20008000f00 */
[----:B------:R-:W-:Y:S01]  /*7980*/  UIMAD UR45, UR5, UR34, UR7 ;  /* 0x00000022052d72a4 */ /* 0x000fe2000f8e0207 */
[----:B------:R-:W-:Y:S01]  /*7990*/  R2UR UR12, R14 ;  /* 0x000000000e0c72ca */ /* 0x000fe200000e0000 */
[----:B------:R-:W-:Y:S01]  /*79a0*/  UIADD3 UR29, -UR30, URZ, URZ ;  /* 0x0000003f1e1d7290 */ /* 0x000fe2000fffe13f */
[----:B------:R-:W-:Y:S01]  /*79b0*/  MOV R42, UR44 ;  /* 0x0000002c002a7c02 */ /* 0x000fe20008000f00 */
[----:B------:R-:W-:Y:S01]  /*79c0*/  UMOV UR44, UR42 ;  /* 0x0000002a002c7c82 */ /* 0x000fe20008000000 */
[----:B------:R-:W-:Y:S01]  /*79d0*/  MOV R14, UR46 ;  /* 0x0000002e000e7c02 */ /* 0x000fe20008000f00 */
[----:B------:R-:W-:Y:S01]  /*79e0*/  UMOV UR46, UR37 ;  /* 0x00000025002e7c82 */ /* 0x000fe20008000000 */
[----:B------:R-:W-:Y:S01]  /*79f0*/  UMOV UR42, UR23 ;  /* 0x00000017002a7c82 */ /* 0x000fe20008000000 */
[----:B------:R-:W-:Y:S01]  /*7a00*/  UMOV UR41, UR9 ;  /* 0x0000000900297c82 */ /* 0x000fe20008000000 */
[----:B------:R-:W-:Y:S01]  /*7a10*/  UIMAD UR21, UR21, UR34, UR7 ;  /* 0x00000022151572a4 */ /* 0x000fe2000f8e0207 */
[----:B------:R0:W-:Y:S01]  /*7a20*/  UTMALDG.5D.IM2COL [UR40], [UR56], UR39 ;  /* 0x00000028380073b4 */ /* 0x0001e20008060027 */
[----:B------:R-:W-:Y:S01]  /*7a30*/  UIMAD UR8, UR31, UR8, UR55 ;  /* 0x000000081f0872a4 */ /* 0x000fe2000f8e0237 */
[----:B------:R-:W-:-:S02]  /*7a40*/  UMOV UR50, UR23 ;  /* 0x0000001700327c82 */ /* 0x000fc40008000000 */
[----:B------:R-:W-:Y:S01]  /*7a50*/  UIMAD UR29, UR31, UR29, UR12 ;  /* 0x0000001d1f1d72a4 */ /* 0x000fe2000f8e020c */
[----:B------:R-:W-:Y:S01]  /*7a60*/  UMOV UR18, UR23 ;  /* 0x0000001700127c82 */ /* 0x000fe20008000000 */
[----:B------:R-:W-:Y:S02]  /*7a70*/  ULDC.64 UR60, c[0x0][0x198] ;  /* 0x00006600003c7ab9 */ /* 0x000fe40000000a00 */
[----:B------:R-:W-:Y:S01]  /*7a80*/  UIMAD UR29, UR29, UR34, UR7 ;  /* 0x000000221d1d72a4 */ /* 0x000fe2000f8e0207 */
[----:B------:R1:W-:Y:S01]  /*7a90*/  UTMALDG.5D.IM2COL [UR48], [UR56], UR39 ;  /* 0x00000030380073b4 */ /* 0x0003e20008060027 */
[----:B------:R-:W-:Y:S01]  /*7aa0*/  UMOV UR33, UR9 ;  /* 0x0000000900217c82 */ /* 0x000fe20008000000 */
[----:B------:R-:W-:Y:S01]  /*7ab0*/  UMOV UR25, UR9 ;  /* 0x0000000900197c82 */ /* 0x000fe20008000000 */
[----:B------:R-:W-:Y:S01]  /*7ac0*/  UMOV UR26, UR23 ;  /* 0x00000017001a7c82 */ /* 0x000fe20008000000 */
[----:B------:R-:W-:Y:S01]  /*7ad0*/  UIADD3 UR4, UP0, UR60, 0x270, URZ ;  /* 0x000002703c047890 */ /* 0x000fe2000ff1e03f */
[----:B------:R2:W-:Y:S03]  /*7ae0*/  UTMALDG.5D.IM2COL [UR16], [UR56], UR39 ;  /* 0x00000010380073b4 */ /* 0x0005e60008060027 */
[----:B------:R-:W-:Y:S01]  /*7af0*/  UIADD3.X UR5, URZ, UR61, URZ, UP0, !UPT ;  /* 0x0000003d3f057290 */ /* 0x000fe200087fe43f */
[----:B0-----:R-:W-:-:S02]  /*7b00*/  R2UR UR45, R15 ;  /* 0x000000000f2d72ca */ /* 0x001fc400000e0000 */
[----:B------:R-:W-:Y:S02]  /*7b10*/  R2UR UR46, R14 ;  /* 0x000000000e2e72ca */ /* 0x000fe400000e0000 */
[----:B------:R-:W-:Y:S02]  /*7b20*/  R2UR UR44, R42 ;  /* 0x000000002a2c72ca */ /* 0x000fe400000e0000 */
[----:B------:R-:W-:Y:S02]  /*7b30*/  R2UR UR43, R43 ;  /* 0x000000002b2b72ca */ /* 0x000fe400000e0000 */
[----:B------:R-:W-:Y:S01]  /*7b40*/  R2UR UR41, R44 ;  /* 0x000000002c2972ca */ /* 0x000fe200000e0000 */
[----:B-1----:R-:W-:Y:S01]  /*7b50*/  UIADD3 UR48, UR6, 0x10800, URZ ;  /* 0x0001080006307890 */ /* 0x002fe2000fffe03f */
[----:B------:R-:W-:Y:S01]  /*7b60*/  R2UR UR40, R45 ;  /* 0x000000002d2872ca */ /* 0x000fe200000e0000 */
[----:B------:R-:W-:Y:S01]  /*7b70*/  UMOV UR49, UR9 ;  /* 0x0000000900317c82 */ /* 0x000fe20008000000 */
[----:B------:R-:W-:Y:S01]  /*7b80*/  R2UR UR51, R28 ;  /* 0x000000001c3372ca */ /* 0x000fe200000e0000 */
[----:B------:R-:W-:-:S02]  /*7b90*/  UIMAD UR11, UR31, UR11, UR45 ;  /* 0x0000000b1f0b72a4 */ /* 0x000fc4000f8e022d */
[----:B------:R-:W-:Y:S02]  /*7ba0*/  UIMAD UR45, UR8, UR34, UR7 ;  /* 0x00000022082d72a4 */ /* 0x000fe4000f8e0207 */
[----:B------:R-:W-:Y:S01]  /*7bb0*/  UIMAD UR37, UR11, UR34, UR7 ;  /* 0x000000220b2572a4 */ /* 0x000fe2000f8e0207 */
[----:B--2---:R-:W-:Y:S01]  /*7bc0*/  R2UR UR20, R11 ;  /* 0x000000000b1472ca */ /* 0x004fe200000e0000 */
[----:B------:R-:W-:Y:S01]  /*7bd0*/  UIADD3 UR16, UR6, 0x10000, URZ ;  /* 0x0001000006107890 */ /* 0x000fe2000fffe03f */
[----:B------:R-:W-:Y:S01]  /*7be0*/  R2UR UR21, R10 ;  /* 0x000000000a1572ca */ /* 0x000fe200000e0000 */
[----:B------:R-:W-:Y:S01]  /*7bf0*/  UMOV UR34, UR23 ;  /* 0x0000001700227c82 */ /* 0x000fe20008000000 */
[----:B------:R-:W-:Y:S01]  /*7c00*/  R2UR UR22, R8 ;  /* 0x00000000081672ca */ /* 0x000fe200000e0000 */
[----:B------:R-:W-:Y:S01]  /*7c10*/  UMOV UR17, UR9 ;  /* 0x0000000900117c82 */ /* 0x000fe20008000000 */
[----:B------:R0:W-:Y:S01]  /*7c20*/  UTMALDG.5D.IM2COL [UR40], [UR56], UR39 ;  /* 0x00000028380073b4 */ /* 0x0001e20008060027 */
[----:B------:R-:W-:Y:S01]  /*7c30*/  R2UR UR19, R3 ;  /* 0x00000000031372ca */ /* 0x000fe200000e0000 */
[----:B------:R-:W-:Y:S01]  /*7c40*/  UMOV UR18, UR10 ;  /* 0x0000000a00127c82 */ /* 0x000fe20008000000 */
[----:B------:R-:W-:Y:S01]  /*7c50*/  UMOV UR50, UR10 ;  /* 0x0000000a00327c82 */ /* 0x000fe20008000000 */
[----:B------:R-:W-:Y:S01]  /*7c60*/  UMOV UR15, UR51 ;  /* 0x00000033000f7c82 */ /* 0x000fe20008000000 */
[----:B------:R-:W-:Y:S01]  /*7c70*/  R2UR UR11, R33 ;  /* 0x00000000210b72ca */ /* 0x000fe200000e0000 */
[----:B------:R-:W-:Y:S01]  /*7c80*/  UIADD3 UR8, UR6, 0x13000, URZ ;  /* 0x0001300006087890 */ /* 0x000fe2000fffe03f */
[----:B------:R-:W-:Y:S01]  /*7c90*/  SEL R10, RZ, 0x1, P5 ;  /* 0x00000001ff0a7807 */ /* 0x000fe20002800000 */
[----:B------:R1:W-:Y:S01]  /*7ca0*/  UTMALDG.5D.IM2COL [UR32], [UR56], UR39 ;  /* 0x00000020380073b4 */ /* 0x0003e20008060027 */
[----:B------:R-:W-:Y:S01]  /*7cb0*/  UMOV UR52, UR20 ;  /* 0x0000001400347c82 */ /* 0x000fe20008000000 */
[----:B------:R-:W-:Y:S01]  /*7cc0*/  UMOV UR53, UR21 ;  /* 0x0000001500357c82 */ /* 0x000fe20008000000 */
[----:B------:R-:W-:Y:S01]  /*7cd0*/  UMOV UR54, UR22 ;  /* 0x0000001600367c82 */ /* 0x000fe20008000000 */
[----:B------:R-:W-:Y:S01]  /*7ce0*/  MOV R14, UR53 ;  /* 0x00000035000e7c02 */ /* 0x000fe20008000f00 */
[----:B------:R-:W-:Y:S01]  /*7cf0*/  UMOV UR12, UR20 ;  /* 0x00000014000c7c82 */ /* 0x000fe20008000000 */
[----:B------:R-:W-:Y:S01]  /*7d00*/  MOV R11, UR54 ;  /* 0x00000036000b7c02 */ /* 0x000fe20008000f00 */
[----:B------:R-:W-:Y:S01]  /*7d10*/  UMOV UR13, UR21 ;  /* 0x00000015000d7c82 */ /* 0x000fe20008000000 */
[----:B------:R2:W-:Y:S01]  /*7d20*/  UTMALDG.5D.IM2COL [UR24], [UR56], UR39 ;  /* 0x00000018380073b4 */ /* 0x0005e20008060027 */
[----:B------:R-:W-:Y:S01]  /*7d30*/  MOV R15, UR52 ;  /* 0x00000034000f7c02 */ /* 0x000fe20008000f00 */
[----:B------:R-:W-:Y:S01]  /*7d40*/  UMOV UR14, UR22 ;  /* 0x00000016000e7c82 */ /* 0x000fe20008000000 */
[----:B------:R-:W-:Y:S01]  /*7d50*/  UMOV UR55, UR19 ;  /* 0x0000001300377c82 */ /* 0x000fe20008000000 */
[----:B------:R-:W-:Y:S01]  /*7d60*/  LOP3.LUT R5, R5, R10, RZ, 0x3c, !PT ;  /* 0x0000000a05057212 */ /* 0x000fe200078e3cff */
[----:B------:R-:W-:Y:S01]  /*7d70*/  IMAD.MOV.U32 R8, RZ, RZ, R7 ;  /* 0x000000ffff087224 */ /* 0x000fe200078e0007 */
[----:B------:R-:W-:-:S02]  /*7d80*/  SEL R10, R6, RZ, P4 ;  /* 0x000000ff060a7207 */ /* 0x000fc40002000000 */
[----:B0-----:R-:W-:Y:S01]  /*7d90*/  R2UR UR43, R32 ;  /* 0x00000000202b72ca */ /* 0x001fe200000e0000 */
[----:B------:R-:W-:Y:S01]  /*7da0*/  UIADD3 UR40, UR6, 0x12800, URZ ;  /* 0x0001280006287890 */ /* 0x000fe2000fffe03f */
[----:B------:R-:W-:Y:S01]  /*7db0*/  UMOV UR44, UR20 ;  /* 0x00000014002c7c82 */ /* 0x000fe20008000000 */
[----:B------:R-:W-:Y:S01]  /*7dc0*/  UMOV UR45, UR21 ;  /* 0x00000015002d7c82 */ /* 0x000fe20008000000 */
[----:B------:R-:W-:Y:S01]  /*7dd0*/  UMOV UR46, UR22 ;  /* 0x00000016002e7c82 */ /* 0x000fe20008000000 */
[----:B------:R-:W-:Y:S01]  /*7de0*/  UMOV UR41, UR9 ;  /* 0x0000000900297c82 */ /* 0x000fe20008000000 */
[----:B------:R-:W-:Y:S01]  /*7df0*/  UMOV UR42, UR10 ;  /* 0x0000000a002a7c82 */ /* 0x000fe20008000000 */
[----:B-1----:R-:W-:Y:S01]  /*7e00*/  R2UR UR35, R30 ;  /* 0x000000001e2372ca */ /* 0x002fe200000e0000 */
[----:B------:R-:W-:Y:S01]  /*7e10*/  UIADD3 UR32, UR6, 0x11800, URZ ;  /* 0x0001180006207890 */ /* 0x000fe2000fffe03f */
[----:B------:R-:W-:Y:S01]  /*7e20*/  MOV R50, UR46 ;  /* 0x0000002e00327c02 */ /* 0x000fe20008000f00 */
[----:B------:R-:W-:Y:S01]  /*7e30*/  UMOV UR36, UR20 ;  /* 0x0000001400247c82 */ /* 0x000fe20008000000 */
[----:B------:R-:W-:Y:S01]  /*7e40*/  UMOV UR37, UR21 ;  /* 0x0000001500257c82 */ /* 0x000fe20008000000 */
[----:B------:R-:W-:Y:S01]  /*7e50*/  UMOV UR38, UR22 ;  /* 0x0000001600267c82 */ /* 0x000fe20008000000 */
[----:B------:R-:W-:Y:S01]  /*7e60*/  MOV R42, UR37 ;  /* 0x00000025002a7c02 */ /* 0x000fe20008000f00 */
[----:B------:R-:W-:Y:S01]  /*7e70*/  UMOV UR34, UR10 ;  /* 0x0000000a00227c82 */ /* 0x000fe20008000000 */
[----:B--2---:R-:W-:Y:S01]  /*7e80*/  R2UR UR27, R29 ;  /* 0x000000001d1b72ca */ /* 0x004fe200000e0000 */
[----:B------:R-:W-:Y:S01]  /*7e90*/  UIADD3 UR24, UR6, 0x11000, URZ ;  /* 0x0001100006187890 */ /* 0x000fe2000fffe03f */
[----:B------:R-:W-:Y:S01]  /*7ea0*/  MOV R16, UR38 ;  /* 0x0000002600107c02 */ /* 0x000fe20008000f00 */
[----:B------:R-:W-:Y:S01]  /*7eb0*/  UMOV UR56, 0x0 ;  /* 0x0000000000387882 */ /* 0x000fe20000000000 */
[----:B------:R-:W-:Y:S01]  /*7ec0*/  UMOV UR57, 0x10000000 ;  /* 0x1000000000397882 */ /* 0x000fe20000000000 */
[----:B------:R-:W-:Y:S01]  /*7ed0*/  UMOV UR28, UR20 ;  /* 0x00000014001c7c82 */ /* 0x000fe20008000000 */
[----:B------:R0:W-:Y:S01]  /*7ee0*/  UTMALDG.5D [UR16], [UR4], desc[UR56] ;  /* 0x00003810040075b4 */ /* 0x0001e20008021000 */
[----:B------:R-:W-:Y:S01]  /*7ef0*/  UMOV UR29, UR21 ;  /* 0x00000015001d7c82 */ /* 0x000fe20008000000 */
[----:B------:R-:W-:Y:S01]  /*7f00*/  UMOV UR30, UR22 ;  /* 0x00000016001e7c82 */ /* 0x000fe20008000000 */
[----:B------:R-:W-:Y:S01]  /*7f10*/  MOV R43, UR36 ;  /* 0x00000024002b7c02 */ /* 0x000fe20008000f00 */
[----:B------:R-:W-:Y:S01]  /*7f20*/  UMOV UR26, UR10 ;  /* 0x0000000a001a7c82 */ /* 0x000fe20008000000 */
[----:B------:R-:W-:Y:S01]  /*7f30*/  UMOV UR7, UR35 ;  /* 0x0000002300077c82 */ /* 0x000fe20008000000 */
[----:B------:R-:W-:Y:S01]  /*7f40*/  MOV R51, UR45 ;  /* 0x0000002d00337c02 */ /* 0x000fe20008000f00 */
[----:B------:R1:W-:Y:S01]  /*7f50*/  UTMALDG.5D [UR48], [UR4], desc[UR56] ;  /* 0x00003830040075b4 */ /* 0x0003e20008021000 */
[----:B------:R-:W-:Y:S01]  /*7f60*/  MOV R52, UR44 ;  /* 0x0000002c00347c02 */ /* 0x000fe20008000f00 */
[----:B------:R2:W-:Y:S01]  /*7f70*/  UTMALDG.5D [UR24], [UR4], desc[UR56] ;  /* 0x00003818040075b4 */ /* 0x0005e20008021000 */
[----:B------:R3:W-:Y:S01]  /*7f80*/  UTMALDG.5D [UR32], [UR4], desc[UR56] ;  /* 0x00003820040075b4 */ /* 0x0007e20008021000 */
[----:B0-----:R-:W-:Y:S01]  /*7f90*/  R2UR UR19, R35 ;  /* 0x00000000231372ca */ /* 0x001fe200000e0000 */
[----:B------:R-:W-:Y:S01]  /*7fa0*/  UIADD3 UR16, UR6, 0x14000, URZ ;  /* 0x0001400006107890 */ /* 0x000fe2000fffe03f */
[----:B-1----:R-:W-:Y:S01]  /*7fb0*/  R2UR UR54, R11 ;  /* 0x000000000b3672ca */ /* 0x002fe200000e0000 */
[----:B------:R-:W-:Y:S01]  /*7fc0*/  UIADD3 UR48, UR6, 0x12000, URZ ;  /* 0x0001200006307890 */ /* 0x000fe2000fffe03f */
[----:B------:R-:W-:-:S02]  /*7fd0*/  R2UR UR53, R14 ;  /* 0x000000000e3572ca */ /* 0x000fc400000e0000 */
[----:B------:R-:W-:Y:S02]  /*7fe0*/  R2UR UR52, R15 ;  /* 0x000000000f3472ca */ /* 0x000fe400000e0000 */
[----:B------:R-:W-:Y:S01]  /*7ff0*/  R2UR UR51, R31 ;  /* 0x000000001f3372ca */ /* 0x000fe200000e0000 */
[----:B--2---:R-:W-:Y:S01]  /*8000*/  UIADD3 UR24, UR6, 0x15000, URZ ;  /* 0x0001500006187890 */ /* 0x004fe2000fffe03f */
[----:B------:R-:W-:Y:S02]  /*8010*/  MOV R11, UR43 ;  /* 0x0000002b000b7c02 */ /* 0x000fe40008000f00 */
[----:B------:R-:W-:Y:S02]  /*8020*/  MOV R15, UR30 ;  /* 0x0000001e000f7c02 */ /* 0x000fe40008000f00 */
[----:B---3--:R-:W-:Y:S01]  /*8030*/  R2UR UR38, R16 ;  /* 0x00000000102672ca */ /* 0x008fe200000e0000 */
[----:B------:R-:W-:Y:S01]  /*8040*/  UIADD3 UR32, UR6, 0x13800, URZ ;  /* 0x0001380006207890 */ /* 0x000fe2000fffe03f */
[----:B------:R-:W-:-:S05]  /*8050*/  R2UR UR37, R42 ;  /* 0x000000002a2572ca */ /* 0x000fca00000e0000 */
[----:B------:R0:W-:Y:S01]  /*8060*/  UTMALDG.5D [UR48], [UR4], desc[UR56] ;  /* 0x00003830040075b4 */ /* 0x0001e20008021000 */
[----:B------:R-:W-:Y:S02]  /*8070*/  R2UR UR36, R43 ;  /* 0x000000002b2472ca */ /* 0x000fe400000e0000 */
[----:B------:R-:W-:Y:S02]  /*8080*/  R2UR UR35, R34 ;  /* 0x00000000222372ca */ /* 0x000fe400000e0000 */
[----:B------:R-:W-:Y:S02]  /*8090*/  MOV R43, UR27 ;  /* 0x0000001b002b7c02 */ /* 0x000fe40008000f00 */
[----:B------:R-:W-:Y:S01]  /*80a0*/  R2UR UR27, R37 ;  /* 0x00000000251b72ca */ /* 0x000fe200000e0000 */
[----:B------:R1:W-:Y:S01]  /*80b0*/  UTMALDG.5D [UR40], [UR4], desc[UR56] ;  /* 0x00003828040075b4 */ /* 0x0003e20008021000 */
[----:B------:R-:W-:Y:S02]  /*80c0*/  MOV R16, UR29 ;  /* 0x0000001d00107c02 */ /* 0x000fe40008000f00 */
[----:B------:R-:W-:-:S02]  /*80d0*/  MOV R42, UR28 ;  /* 0x0000001c002a7c02 */ /* 0x000fc40008000f00 */
[----:B------:R-:W-:Y:S01]  /*80e0*/  MOV R48, UR51 ;  /* 0x0000003300307c02 */ /* 0x000fe20008000f00 */
[----:B------:R2:W-:Y:S02]  /*80f0*/  UTMALDG.5D [UR8], [UR4], desc[UR56] ;  /* 0x00003808040075b4 */ /* 0x0005e40008021000 */
[----:B------:R-:W-:Y:S01]  /*8100*/  MOV R14, UR35 ;  /* 0x00000023000e7c02 */ /* 0x000fe20008000f00 */
[----:B------:R3:W-:Y:S01]  /*8110*/  UTMALDG.5D [UR32], [UR4], desc[UR56] ;  /* 0x00003820040075b4 */ /* 0x0007e20008021000 */
[----:B0-----:R-:W-:Y:S01]  /*8120*/  UMOV UR51, UR15 ;  /* 0x0000000f00337c82 */ /* 0x001fe20008000000 */
[----:B------:R-:W-:Y:S01]  /*8130*/  UIADD3 UR48, UR6, 0x17800, URZ ;  /* 0x0001780006307890 */ /* 0x000fe2000fffe03f */
[----:B------:R-:W-:Y:S01]  /*8140*/  UMOV UR52, UR20 ;  /* 0x0000001400347c82 */ /* 0x000fe20008000000 */
[----:B------:R0:W-:Y:S01]  /*8150*/  UTMALDG.5D [UR16], [UR4], desc[UR56] ;  /* 0x00003810040075b4 */ /* 0x0001e20008021000 */
[----:B------:R-:W-:Y:S01]  /*8160*/  UMOV UR53, UR21 ;  /* 0x0000001500357c82 */ /* 0x000fe20008000000 */
[----:B------:R-:W-:Y:S01]  /*8170*/  UMOV UR54, UR22 ;  /* 0x0000001600367c82 */ /* 0x000fe20008000000 */
[----:B------:R-:W-:Y:S01]  /*8180*/  MOV R46, UR53 ;  /* 0x00000035002e7c02 */ /* 0x000fe20008000f00 */
[----:B-1----:R-:W-:Y:S01]  /*8190*/  UIADD3 UR40, UR6, 0x15800, URZ ;  /* 0x0001580006287890 */ /* 0x002fe2000fffe03f */
[----:B------:R-:W-:-:S02]  /*81a0*/  R2UR UR43, R38 ;  /* 0x00000000262b72ca */ /* 0x000fc400000e0000 */
[----:B------:R-:W-:Y:S02]  /*81b0*/  MOV R45, UR54 ;  /* 0x00000036002d7c02 */ /* 0x000fe40008000f00 */
[----:B------:R-:W-:Y:S01]  /*81c0*/  MOV R47, UR52 ;  /* 0x00000034002f7c02 */ /* 0x000fe20008000f00 */
[----:B--2---:R-:W-:-:S08]  /*81d0*/  UMOV UR10, UR23 ;  /* 0x00000017000a7c82 */ /* 0x004fd00008000000 */
[----:B------:R-:W-:Y:S01]  /*81e0*/  UMOV UR47, UR43 ;  /* 0x0000002b002f7c82 */ /* 0x000fe20008000000 */
[----:B---3--:R-:W-:Y:S01]  /*81f0*/  R2UR UR35, R36 ;  /* 0x00000000242372ca */ /* 0x008fe200000e0000 */
[----:B------:R-:W-:Y:S01]  /*8200*/  UIADD3 UR32, UR6, 0x14800, URZ ;  /* 0x0001480006207890 */ /* 0x000fe2000fffe03f */
[----:B------:R-:W-:Y:S01]  /*8210*/  MOV R49, UR47 ;  /* 0x0000002f00317c02 */ /* 0x000fe20008000f00 */
[----:B------:R-:W-:Y:S01]  /*8220*/  UMOV UR36, UR20 ;  /* 0x0000001400247c82 */ /* 0x000fe20008000000 */
[----:B------:R-:W-:Y:S01]  /*8230*/  UMOV UR37, UR21 ;  /* 0x0000001500257c82 */ /* 0x000fe20008000000 */
[----:B------:R-:W-:Y:S01]  /*8240*/  UMOV UR38, UR22 ;  /* 0x0000001600267c82 */ /* 0x000fe20008000000 */
[----:B------:R-:W-:Y:S01]  /*8250*/  R2UR UR47, R49 ;  /* 0x00000000312f72ca */ /* 0x000fe200000e0000 */
[----:B0-----:R-:W-:Y:S01]  /*8260*/  UMOV UR17, UR27 ;  /* 0x0000001b00117c82 */ /* 0x001fe20008000000 */
[----:B------:R-:W-:Y:S01]  /*8270*/  UIADD3 UR16, UR6, 0x14400, URZ ;  /* 0x0001440006107890 */ /* 0x000fe2000fffe03f */
[----:B------:R-:W-:-:S04]  /*8280*/  UMOV UR18, UR23 ;  /* 0x0000001700127c82 */ /* 0x000fc80008000000 */
[----:B------:R0:W-:Y:S01]  /*8290*/  UTMALDG.5D [UR32], [UR4], desc[UR56] ;  /* 0x00003820040075b4 */ /* 0x0001e20008021000 */
[----:B------:R-:W-:Y:S01]  /*82a0*/  UMOV UR8, UR35 ;  /* 0x0000002300087c82 */ /* 0x000fe20008000000 */
[----:B------:R1:W-:Y:S01]  /*82b0*/  UTMALDG.5D [UR24], [UR4], desc[UR56] ;  /* 0x00003818040075b4 */ /* 0x0003e20008021000 */
[----:B------:R2:W-:Y:S01]  /*82c0*/  UTMALDG.5D [UR40], [UR4], desc[UR56] ;  /* 0x00003828040075b4 */ /* 0x0005e20008021000 */
[----:B0-----:R-:W-:Y:S01]  /*82d0*/  R2UR UR35, R39 ;  /* 0x00000000272372ca */ /* 0x001fe200000e0000 */
[----:B------:R-:W-:Y:S01]  /*82e0*/  UIADD3 UR32, UR6, 0x16000, URZ ;  /* 0x0001600006207890 */ /* 0x000fe2000fffe03f */
[----:B-1----:R-:W-:Y:S01]  /*82f0*/  R2UR UR27, R40 ;  /* 0x00000000281b72ca */ /* 0x002fe200000e0000 */
[----:B------:R-:W-:-:S10]  /*8300*/  UIADD3 UR24, UR6, 0x16800, URZ ;  /* 0x0001680006187890 */ /* 0x000fd4000fffe03f */
[----:B------:R0:W-:Y:S01]  /*8310*/  UTMALDG.5D [UR32], [UR4], desc[UR56] ;  /* 0x00003820040075b4 */ /* 0x0001e20008021000 */
[----:B------:R-:W-:Y:S01]  /*8320*/  UMOV UR39, UR35 ;  /* 0x0000002300277c82 */ /* 0x000fe20008000000 */
[----:B--2---:R-:W-:Y:S01]  /*8330*/  R2UR UR43, R11 ;  /* 0x000000000b2b72ca */ /* 0x004fe200000e0000 */
[----:B------:R-:W-:Y:S01]  /*8340*/  UIADD3 UR40, UR6, 0x11c00, URZ ;  /* 0x00011c0006287890 */ /* 0x000fe2000fffe03f */
[----:B------:R-:W-:Y:S01]  /*8350*/  UMOV UR42, UR23 ;  /* 0x00000017002a7c82 */ /* 0x000fe20008000000 */
[----:B------:R1:W-:Y:S01]  /*8360*/  UTMALDG.5D [UR24], [UR4], desc[UR56] ;  /* 0x00003818040075b4 */ /* 0x0003e20008021000 */
[----:B------:R-:W-:-:S09]  /*8370*/  UMOV UR31, UR27 ;  /* 0x0000001b001f7c82 */ /* 0x000fd20008000000 */
[----:B------:R-:W-:Y:S01]  /*8380*/  MOV R53, UR43 ;  /* 0x0000002b00357c02 */ /* 0x000fe20008000f00 */
[----:B------:R-:W-:Y:S01]  /*8390*/  UMOV UR43, UR7 ;  /* 0x00000007002b7c82 */ /* 0x000fe20008000000 */
[----:B0-----:R-:W-:Y:S01]  /*83a0*/  R2UR UR35, R14 ;  /* 0x000000000e2372ca */ /* 0x001fe200000e0000 */
[----:B------:R-:W-:Y:S01]  /*83b0*/  UIADD3 UR32, UR6, 0x13c00, URZ ;  /* 0x00013c0006207890 */ /* 0x000fe2000fffe03f */
[----:B------:R-:W-:Y:S01]  /*83c0*/  MOV R14, UR51 ;  /* 0x00000033000e7c02 */ /* 0x000fe20008000f00 */
[----:B------:R-:W-:Y:S01]  /*83d0*/  UMOV UR34, UR23 ;  /* 0x0000001700227c82 */ /* 0x000fe20008000000 */
[----:B------:R-:W-:Y:S02]  /*83e0*/  R2UR UR51, R19 ;  /* 0x00000000133372ca */ /* 0x000fe400000e0000 */
[----:B-1----:R-:W-:Y:S01]  /*83f0*/  R2UR UR27, R43 ;  /* 0x000000002b1b72ca */ /* 0x002fe200000e0000 */
[----:B------:R-:W-:Y:S01]  /*8400*/  UIADD3 UR24, UR6, 0x17000, URZ ;  /* 0x0001700006187890 */ /* 0x000fe2000fffe03f */
[----:B------:R-:W-:-:S02]  /*8410*/  R2UR UR30, R15 ;  /* 0x000000000f1e72ca */ /* 0x000fc400000e0000 */
[----:B------:R-:W-:Y:S02]  /*8420*/  R2UR UR29, R16 ;  /* 0x00000000101d72ca */ /* 0x000fe400000e0000 */
[----:B------:R-:W-:Y:S02]  /*8430*/  R2UR UR28, R42 ;  /* 0x000000002a1c72ca */ /* 0x000fe400000e0000 */
[----:B------:R-:W-:-:S03]  /*8440*/  MOV R15, UR31 ;  /* 0x0000001f000f7c02 */ /* 0x000fc60008000f00 */
[----:B------:R-:W-:Y:S01]  /*8450*/  UMOV UR7, UR51 ;  /* 0x0000003300077c82 */ /* 0x000fe20008000000 */
[----:B------:R-:W-:Y:S02]  /*8460*/  R2UR UR31, R15 ;  /* 0x000000000f1f72ca */ /* 0x000fe400000e0000 */
[----:B------:R-:W-:Y:S01]  /*8470*/  MOV R44, UR27 ;  /* 0x0000001b002c7c02 */ /* 0x000fe20008000f00 */
[----:B------:R-:W-:Y:S01]  /*8480*/  UMOV UR27, UR55 ;  /* 0x00000037001b7c82 */ /* 0x000fe20008000000 */
[----:B------:R-:W-:Y:S01]  /*8490*/  MOV R16, UR30 ;  /* 0x0000001e00107c02 */ /* 0x000fe20008000f00 */
[----:B------:R-:W-:Y:S01]  /*84a0*/  UMOV UR30, UR22 ;  /* 0x00000016001e7c82 */ /* 0x000fe20008000000 */
[----:B------:R-:W-:Y:S02]  /*84b0*/  MOV R11, UR27 ;  /* 0x0000001b000b7c02 */ /* 0x000fe40008000f00 */
[----:B------:R-:W-:Y:S02]  /*84c0*/  R2UR UR27, R41 ;  /* 0x00000000291b72ca */ /* 0x000fe400000e0000 */
[----:B------:R-:W-:Y:S01]  /*84d0*/  MOV R42, UR29 ;  /* 0x0000001d002a7c02 */ /* 0x000fe20008000f00 */
[----:B------:R-:W-:Y:S01]  /*84e0*/  UMOV UR29, UR21 ;  /* 0x00000015001d7c82 */ /* 0x000fe20008000000 */
[----:B------:R-:W-:Y:S01]  /*84f0*/  MOV R43, UR28 ;  /* 0x0000001c002b7c02 */ /* 0x000fe20008000f00 */
[----:B------:R-:W-:-:S08]  /*8500*/  UMOV UR28, UR20 ;  /* 0x00000014001c7c82 */ /* 0x000fd00008000000 */
[----:B------:R0:W-:Y:S01]  /*8510*/  UTMALDG.5D [UR24], [UR4], desc[UR56] ;  /* 0x00003818040075b4 */ /* 0x0001e20008021000 */
[----:B------:R-:W-:Y:S01]  /*8520*/  UMOV UR15, UR27 ;  /* 0x0000001b000f7c82 */ /* 0x000fe20008000000 */
[----:B------:R1:W-:Y:S01]  /*8530*/  UTMALDG.5D [UR48], [UR4], desc[UR56] ;  /* 0x00003830040075b4 */ /* 0x0003e20008021000 */
[----:B0-----:R-:W-:Y:S01]  /*8540*/  R2UR UR27, R11 ;  /* 0x000000000b1b72ca */ /* 0x001fe200000e0000 */
[----:B------:R-:W-:Y:S01]  /*8550*/  UIADD3 UR24, UR6, 0x10400, URZ ;  /* 0x0001040006187890 */ /* 0x000fe2000fffe03f */
[----:B------:R-:W-:Y:S01]  /*8560*/  SEL R11, R13, RZ, P3 ;  /* 0x000000ff0d0b7207 */ /* 0x000fe20001800000 */
[----:B------:R-:W-:Y:S01]  /*8570*/  UMOV UR26, UR23 ;  /* 0x00000017001a7c82 */ /* 0x000fe20008000000 */
[----:B-1----:R-:W-:Y:S01]  /*8580*/  R2UR UR51, R14 ;  /* 0x000000000e3372ca */ /* 0x002fe200000e0000 */
[----:B------:R-:W-:Y:S01]  /*8590*/  UIADD3 UR48, UR6, 0x10c00, URZ ;  /* 0x00010c0006307890 */ /* 0x000fe2000fffe03f */
[----:B------:R-:W-:-:S07]  /*85a0*/  UMOV UR50, UR23 ;  /* 0x0000001700327c82 */ /* 0x000fce0008000000 */
[----:B------:R0:W-:Y:S04]  /*85b0*/  UTMALDG.5D [UR24], [UR4], desc[UR56] ;  /* 0x00003818040075b4 */ /* 0x0001e80008021000 */
[----:B------:R1:W-:Y:S01]  /*85c0*/  UTMALDG.5D [UR48], [UR4], desc[UR56] ;  /* 0x00003830040075b4 */ /* 0x0003e20008021000 */
[----:B0-----:R-:W-:Y:S01]  /*85d0*/  R2UR UR30, R16 ;  /* 0x00000000101e72ca */ /* 0x001fe200000e0000 */
[----:B------:R-:W-:Y:S01]  /*85e0*/  UIADD3 UR24, UR6, 0x11400, URZ ;  /* 0x0001140006187890 */ /* 0x000fe2000fffe03f */
[----:B------:R-:W-:Y:S02]  /*85f0*/  R2UR UR29, R42 ;  /* 0x000000002a1d72ca */ /* 0x000fe400000e0000 */
[----:B------:R-:W-:Y:S02]  /*8600*/  R2UR UR28, R43 ;  /* 0x000000002b1c72ca */ /* 0x000fe400000e0000 */
[----:B------:R-:W-:-:S02]  /*8610*/  R2UR UR27, R44 ;  /* 0x000000002c1b72ca */ /* 0x000fc400000e0000 */
[----:B-1----:R-:W-:Y:S01]  /*8620*/  R2UR UR54, R45 ;  /* 0x000000002d3672ca */ /* 0x002fe200000e0000 */
[----:B------:R-:W-:Y:S01]  /*8630*/  UIADD3 UR48, UR6, 0x12400, URZ ;  /* 0x0001240006307890 */ /* 0x000fe2000fffe03f */
[----:B------:R-:W-:Y:S02]  /*8640*/  R2UR UR53, R46 ;  /* 0x000000002e3572ca */ /* 0x000fe400000e0000 */
[----:B------:R-:W-:Y:S02]  /*8650*/  R2UR UR52, R47 ;  /* 0x000000002f3472ca */ /* 0x000fe400000e0000 */
[----:B------:R-:W-:-:S05]  /*8660*/  R2UR UR51, R48 ;  /* 0x00000000303372ca */ /* 0x000fca00000e0000 */
[----:B------:R0:W-:Y:S01]  /*8670*/  UTMALDG.5D [UR24], [UR4], desc[UR56] ;  /* 0x00003818040075b4 */ /* 0x0001e20008021000 */
[----:B------:R1:W-:Y:S07]  /*8680*/  UTMALDG.5D [UR40], [UR4], desc[UR56] ;  /* 0x00003828040075b4 */ /* 0x0003ee0008021000 */
[----:B------:R-:W-:Y:S01]  /*8690*/  UTMALDG.5D [UR48], [UR4], desc[UR56] ;  /* 0x00003830040075b4 */ /* 0x000fe20008021000 */
[----:B0-----:R-:W-:Y:S01]  /*86a0*/  UMOV UR27, UR8 ;  /* 0x00000008001b7c82 */ /* 0x001fe20008000000 */
[----:B------:R-:W-:-:S02]  /*86b0*/  UIADD3 UR8, UR6, 0x13400, URZ ;  /* 0x0001340006087890 */ /* 0x000fc4000fffe03f */
[----:B------:R-:W-:Y:S01]  /*86c0*/  UIADD3 UR24, UR6, 0x14c00, URZ ;  /* 0x00014c0006187890 */ /* 0x000fe2000fffe03f */
[----:B------:R-:W-:Y:S01]  /*86d0*/  UMOV UR28, UR20 ;  /* 0x00000014001c7c82 */ /* 0x000fe20008000000 */
[----:B------:R-:W-:Y:S01]  /*86e0*/  UMOV UR29, UR21 ;  /* 0x00000015001d7c82 */ /* 0x000fe20008000000 */
[----:B------:R-:W-:Y:S01]  /*86f0*/  UMOV UR30, UR22 ;  /* 0x00000016001e7c82 */ /* 0x000fe20008000000 */
[----:B-1----:R-:W-:Y:S01]  /*8700*/  R2UR UR46, R50 ;  /* 0x00000000322e72ca */ /* 0x002fe200000e0000 */
[----:B------:R-:W-:Y:S01]  /*8710*/  UIADD3 UR40, UR6, 0x12c00, URZ ;  /* 0x00012c0006287890 */ /* 0x000fe2000fffe03f */
[----:B------:R-:W-:Y:S02]  /*8720*/  R2UR UR45, R51 ;  /* 0x00000000332d72ca */ /* 0x000fe400000e0000 */
[----:B------:R-:W-:Y:S02]  /*8730*/  R2UR UR44, R52 ;  /* 0x00000000342c72ca */ /* 0x000fe400000e0000 */
[----:B------:R-:W-:-:S13]  /*8740*/  R2UR UR43, R53 ;  /* 0x00000000352b72ca */ /* 0x000fda00000e0000 */
[----:B------:R-:W-:Y:S01]  /*8750*/  UTMALDG.5D [UR40], [UR4], desc[UR56] ;  /* 0x00003828040075b4 */ /* 0x000fe20008021000 */
[----:B------:R0:W-:Y:S01]  /*8760*/  UTMALDG.5D [UR8], [UR4], desc[UR56] ;  /* 0x00003808040075b4 */ /* 0x0001e20008021000 */
[----:B------:R-:W-:Y:S01]  /*8770*/  UTMALDG.5D [UR32], [UR4], desc[UR56] ;  /* 0x00003820040075b4 */ /* 0x000fe20008021000 */
[----:B0-----:R-:W-:Y:S01]  /*8780*/  UIADD3 UR8, UR6, 0x15400, URZ ;  /* 0x0001540006087890 */ /* 0x001fe2000fffe03f */
[----:B------:R-:W-:Y:S01]  /*8790*/  UMOV UR11, UR17 ;  /* 0x00000011000b7c82 */ /* 0x000fe20008000000 */
[----:B------:R-:W-:Y:S02]  /*87a0*/  UMOV UR17, UR9 ;  /* 0x0000000900117c82 */ /* 0x000fe40008000000 */
[----:B------:R0:W-:Y:S01]  /*87b0*/  UTMALDG.5D [UR16], [UR4], desc[UR56] ;  /* 0x00003810040075b4 */ /* 0x0001e20008021000 */
[----:B------:R1:W-:Y:S04]  /*87c0*/  UTMALDG.5D [UR24], [UR4], desc[UR56] ;  /* 0x00003818040075b4 */ /* 0x0003e80008021000 */
[----:B------:R2:W-:Y:S01]  /*87d0*/  UTMALDG.5D [UR8], [UR4], desc[UR56] ;  /* 0x00003808040075b4 */ /* 0x0005e20008021000 */
[----:B0-----:R-:W-:Y:S01]  /*87e0*/  UIADD3 UR16, UR6, 0x15c00, URZ ;  /* 0x00015c0006107890 */ /* 0x001fe2000fffe03f */
[----:B------:R-:W-:Y:S01]  /*87f0*/  UMOV UR19, UR47 ;  /* 0x0000002f00137c82 */ /* 0x000fe20008000000 */
[----:B-1----:R-:W-:-:S07]  /*8800*/  UIADD3 UR24, UR6, 0x16c00, URZ ;  /* 0x00016c0006187890 */ /* 0x002fce000fffe03f */
[----:B------:R0:W-:Y:S01]  /*8810*/  UTMALDG.5D [UR16], [UR4], desc[UR56] ;  /* 0x00003810040075b4 */ /* 0x0001e20008021000 */
[----:B------:R-:W-:Y:S01]  /*8820*/  UMOV UR27, UR31 ;  /* 0x0000001f001b7c82 */ /* 0x000fe20008000000 */
[----:B--2---:R-:W-:Y:S01]  /*8830*/  UIADD3 UR8, UR6, 0x16400, URZ ;  /* 0x0001640006087890 */ /* 0x004fe2000fffe03f */
[----:B------:R-:W-:-:S08]  /*8840*/  UMOV UR11, UR39 ;  /* 0x00000027000b7c82 */ /* 0x000fd00008000000 */
[----:B------:R1:W-:Y:S01]  /*8850*/  UTMALDG.5D [UR8], [UR4], desc[UR56] ;  /* 0x00003808040075b4 */ /* 0x0003e20008021000 */
[----:B------:R2:W-:Y:S01]  /*8860*/  UTMALDG.5D [UR24], [UR4], desc[UR56] ;  /* 0x00003818040075b4 */ /* 0x0005e20008021000 */
[----:B0-----:R-:W-:Y:S01]  /*8870*/  UIADD3 UR16, UR6, 0x17400, URZ ;  /* 0x0001740006107890 */ /* 0x001fe2000fffe03f */
[----:B------:R-:W-:-:S08]  /*8880*/  UMOV UR19, UR15 ;  /* 0x0000000f00137c82 */ /* 0x000fd00008000000 */
[----:B------:R2:W-:Y:S01]  /*8890*/  UTMALDG.5D [UR16], [UR4], desc[UR56] ;  /* 0x00003810040075b4 */ /* 0x0005e20008021000 */
[----:B-1----:R-:W-:Y:S01]  /*88a0*/  UIADD3 UR8, UR6, 0x17c00, URZ ;  /* 0x00017c0006087890 */ /* 0x002fe2000fffe03f */
[----:B------:R-:W-:-:S08]  /*88b0*/  UMOV UR11, UR7 ;  /* 0x00000007000b7c82 */ /* 0x000fd00008000000 */
[----:B------:R2:W-:Y:S02]  /*88c0*/  UTMALDG.5D [UR8], [UR4], desc[UR56] ;  /* 0x00003808040075b4 */ /* 0x0005e40008021000 */
[----:B--2---:R-:W-:Y:S05]  /*88d0*/  @P6 BRA `(.L_x_150) ;  /* 0xffffffcc00d06947 */ /* 0x004fea000383ffff */
.L_x_146:
[----:B------:R-:W-:Y:S05]  /*88e0*/  WARPSYNC.ALL ;  /* 0x0000000000007948 */ /* 0x000fea0003800000 */
[----:B------:R-:W-:-:S13]  /*88f0*/  ELECT P0, URZ, PT ;  /* 0x00000000003f782f */ /* 0x000fda0003800000 */
[----:B------:R-:W-:Y:S05]  /*8900*/  @!P0 EXIT ;  /* 0x000000000000894d */ /* 0x000fea0003800000 */
[----:B------:R-:W-:-:S04]  /*8910*/  LOP3.LUT R2, R2, 0x2, RZ, 0xfc, !PT ;  /* 0x0000000202027812 */ /* 0x000fc800078efcff */
[----:B------:R-:W-:-:S13]  /*8920*/  ISETP.NE.AND P0, PT, R2, 0x3, PT ;  /* 0x000000030200780c */ /* 0x000fda0003f05270 */
[----:B------:R-:W-:Y:S05]  /*8930*/  @!P0 BRA `(.L_x_151) ;  /* 0x0000000000048947 */ /* 0x000fea0003800000 */
[----:B------:R-:W-:Y:S01]  /*8940*/  BPT.TRAP 0x1 ;  /* 0x000000040000795c */ /* 0x000fe20000300000 */
.L_x_151:
[----:B---3-5:R-:W1:Y:S01]  /*8950*/  S2R R3, SR_CgaCtaId ;  /* 0x0000000000037919 */ /* 0x028e620000008800 */
[----:B------:R-:W-:Y:S01]  /*8960*/  MOV R2, 0x400 ;  /* 0x0000040000027802 */ /* 0x000fe20000000f00 */
[C---:B0-----:R-:W-:Y:S01]  /*8970*/  IMAD.SHL.U32 R0, R4.reuse, 0x8, RZ ;  /* 0x0000000804007824 */ /* 0x041fe200078e00ff */
[C---:B------:R-:W-:Y:S02]  /*8980*/  LOP3.LUT P0, RZ, R4.reuse, 0x4, RZ, 0xc0, !PT ;  /* 0x0000000404ff7812 */ /* 0x040fe4000780c0ff */
[----:B------:R-:W-:Y:S02]  /*8990*/  LOP3.LUT R4, R4, 0x3, RZ, 0xc0, !PT ;  /* 0x0000000304047812 */ /* 0x000fe400078ec0ff */
[----:B-1----:R-:W-:Y:S02]  /*89a0*/  LEA R5, R3, R2, 0x18 ;  /* 0x0000000203057211 */ /* 0x002fe400078ec0ff */
[----:B------:R-:W-:Y:S02]  /*89b0*/  LOP3.LUT R3, R0, 0x18, RZ, 0xc0, !PT ;  /* 0x0000001800037812 */ /* 0x000fe400078ec0ff */
[----:B------:R-:W-:Y:S01]  /*89c0*/  SEL R2, RZ, 0x1, P0 ;  /* 0x00000001ff027807 */ /* 0x000fe20000000000 */
[----:B------:R-:W-:-:S03]  /*89d0*/  VIADD R0, R5, 0x30020 ;  /* 0x0003002005007836 */ /* 0x000fc60000000000 */
[----:B------:R-:W-:Y:S01]  /*89e0*/  SHF.L.U32 R2, R2, 0x1f, RZ ;  /* 0x0000001f02027819 */ /* 0x000fe200000006ff */
[----:B------:R-:W-:-:S07]  /*89f0*/  IMAD.IADD R3, R0, 0x1, R3 ;  /* 0x0000000100037824 */ /* 0x000fce00078e0203 */
.L_x_152:
[----:B0-----:R0:W1:Y:S02]  /*8a00*/  SYNCS.PHASECHK.TRANS64.TRYWAIT P1, [R3+URZ], R2 ;  /* 0x00000002030075a7 */ /* 0x001064000802017f */
[----:B-1----:R-:W-:Y:S05]  /*8a10*/  @!P1 NANOSLEEP.SYNCS 0x989680 ;  /* 0x009896800000995d */ /* 0x002fea0003900000 */
[----:B------:R-:W1:Y:S02]  /*8a20*/  @!P1 SYNCS.PHASECHK.TRANS64 P1, [R3+URZ], R2 ;  /* 0x00000002030095a7 */ /* 0x000e64000802007f */
[----:B-1----:R-:W-:Y:S05]  /*8a30*/  @!P1 BRA `(.L_x_152) ;  /* 0xfffffffc00f09947 */ /* 0x002fea000383ffff */
[----:B------:R-:W-:-:S05]  /*8a40*/  VIADD R4, R4, 0x1 ;  /* 0x0000000104047836 */ /* 0x000fca0000000000 */
[C---:B------:R-:W-:Y:S02]  /*8a50*/  ISETP.EQ.XOR P0, PT, R4.reuse, 0x4, !P0 ;  /* 0x000000040400780c */ /* 0x040fe40004702a70 */
[C---:B------:R-:W-:Y:S02]  /*8a60*/  ISETP.NE.AND P1, PT, R4.reuse, 0x4, PT ;  /* 0x000000040400780c */ /* 0x040fe40003f25270 */
[----:B0-----:R-:W-:Y:S02]  /*8a70*/  SEL R2, RZ, 0x1, !P0 ;  /* 0x00000001ff027807 */ /* 0x001fe40004000000 */
[----:B------:R-:W-:Y:S02]  /*8a80*/  SEL R3, R4, RZ, P1 ;  /* 0x000000ff04037207 */ /* 0x000fe40000800000 */
[----:B------:R-:W-:-:S03]  /*8a90*/  SHF.L.U32 R5, R2, 0x1f, RZ ;  /* 0x0000001f02057819 */ /* 0x000fc600000006ff */
[----:B------:R-:W-:-:S07]  /*8aa0*/  IMAD R2, R3, 0x8, R0 ;  /* 0x0000000803027824 */ /* 0x000fce00078e0200 */
.L_x_153:
[----:B0-----:R0:W1:Y:S02]  /*8ab0*/  SYNCS.PHASECHK.TRANS64.TRYWAIT P1, [R2+URZ], R5 ;  /* 0x00000005020075a7 */ /* 0x001064000802017f */
[----:B-1----:R-:W-:Y:S05]  /*8ac0*/  @!P1 NANOSLEEP.SYNCS 0x989680 ;  /* 0x009896800000995d */ /* 0x002fea0003900000 */
[----:B------:R-:W1:Y:S02]  /*8ad0*/  @!P1 SYNCS.PHASECHK.TRANS64 P1, [R2+URZ], R5 ;  /* 0x00000005020095a7 */ /* 0x000e64000802007f */
[----:B-1----:R-:W-:Y:S05]  /*8ae0*/  @!P1 BRA `(.L_x_153) ;  /* 0xfffffffc00f09947 */ /* 0x002fea000383ffff */
[----:B------:R-:W-:-:S05]  /*8af0*/  VIADD R3, R3, 0x1 ;  /* 0x0000000103037836 */ /* 0x000fca0000000000 */
[C---:B------:R-:W-:Y:S02]  /*8b00*/  ISETP.EQ.XOR P0, PT, R3.reuse, 0x4, P0 ;  /* 0x000000040300780c */ /* 0x040fe40000702a70 */
[C---:B------:R-:W-:Y:S02]  /*8b10*/  ISETP.NE.AND P1, PT, R3.reuse, 0x4, PT ;  /* 0x000000040300780c */ /* 0x040fe40003f25270 */
[----:B0-----:R-:W-:Y:S02]  /*8b20*/  SEL R2, RZ, 0x1, !P0 ;  /* 0x00000001ff027807 */ /* 0x001fe40004000000 */
[----:B------:R-:W-:Y:S02]  /*8b30*/  SEL R3, R3, RZ, P1 ;  /* 0x000000ff03037207 */ /* 0x000fe40000800000 */
[----:B------:R-:W-:-:S03]  /*8b40*/  SHF.L.U32 R5, R2, 0x1f, RZ ;  /* 0x0000001f02057819 */ /* 0x000fc600000006ff */
[----:B------:R-:W-:-:S07]  /*8b50*/  IMAD R2, R3, 0x8, R0 ;  /* 0x0000000803027824 */ /* 0x000fce00078e0200 */
.L_x_154:
[----:B0-----:R0:W1:Y:S02]  /*8b60*/  SYNCS.PHASECHK.TRANS64.TRYWAIT P1, [R2+URZ], R5 ;  /* 0x00000005020075a7 */ /* 0x001064000802017f */
[----:B-1----:R-:W-:Y:S05]  /*8b70*/  @!P1 NANOSLEEP.SYNCS 0x989680 ;  /* 0x009896800000995d */ /* 0x002fea0003900000 */
[----:B------:R-:W1:Y:S02]  /*8b80*/  @!P1 SYNCS.PHASECHK.TRANS64 P1, [R2+URZ], R5 ;  /* 0x00000005020095a7 */ /* 0x000e64000802007f */
[----:B-1----:R-:W-:Y:S05]  /*8b90*/  @!P1 BRA `(.L_x_154) ;  /* 0xfffffffc00f09947 */ /* 0x002fea000383ffff */
[----:B------:R-:W-:-:S05]  /*8ba0*/  VIADD R3, R3, 0x1 ;  /* 0x0000000103037836 */ /* 0x000fca0000000000 */
[C---:B------:R-:W-:Y:S02]  /*8bb0*/  ISETP.NE.AND P1, PT, R3.reuse, 0x4, PT ;  /* 0x000000040300780c */ /* 0x040fe40003f25270 */
[C---:B------:R-:W-:Y:S02]  /*8bc0*/  ISETP.EQ.XOR P0, PT, R3.reuse, 0x4, P0 ;  /* 0x000000040300780c */ /* 0x040fe40000702a70 */
[----:B------:R-:W-:Y:S02]  /*8bd0*/  SEL R3, R3, RZ, P1 ;  /* 0x000000ff03037207 */ /* 0x000fe40000800000 */
[----:B0-----:R-:W-:-:S03]  /*8be0*/  SEL R2, RZ, 0x1, !P0 ;  /* 0x00000001ff027807 */ /* 0x001fc60004000000 */
[----:B------:R-:W-:Y:S01]  /*8bf0*/  IMAD R3, R3, 0x8, R0 ;  /* 0x0000000803037824 */ /* 0x000fe200078e0200 */
[----:B------:R-:W-:-:S07]  /*8c00*/  SHF.L.U32 R2, R2, 0x1f, RZ ;  /* 0x0000001f02027819 */ /* 0x000fce00000006ff */
.L_x_155:
[----:B0-----:R0:W1:Y:S02]  /*8c10*/  SYNCS.PHASECHK.TRANS64.TRYWAIT P0, [R3+URZ], R2 ;  /* 0x00000002030075a7 */ /* 0x001064000800017f */
[----:B-1----:R-:W-:Y:S05]  /*8c20*/  @!P0 NANOSLEEP.SYNCS 0x989680 ;  /* 0x009896800000895d */ /* 0x002fea0003900000 */
[----:B------:R-:W1:Y:S02]  /*8c30*/  @!P0 SYNCS.PHASECHK.TRANS64 P0, [R3+URZ], R2 ;  /* 0x00000002030085a7 */ /* 0x000e64000800007f */
[----:B-1----:R-:W-:Y:S05]  /*8c40*/  @P0 EXIT ;  /* 0x000000000000094d */ /* 0x002fea0003800000 */
[----:B------:R-:W-:Y:S05]  /*8c50*/  BRA `(.L_x_155) ;  /* 0xfffffffc00ec7947 */ /* 0x000fea000383ffff */
.L_x_156:
[----:B------:R-:W-:-:S00]  /*8c60*/  BRA `(.L_x_156) ;  /* 0xfffffffc00fc7947 */ /* 0x000fc0000383ffff */
[----:B------:R-:W-:-:S00]  /*8c70*/  NOP ;  /* 0x0000000000007918 */ /* 0x000fc00000000000 */
        /* <DEDUP_REMOVED lines=8> */
.L_x_157:


//--------------------- .nv.shared._ZN7cutlass13device_kernelINS_4conv6kernel13ConvUniversalINS1_16ConvProblemShapeILNS1_8OperatorE0ELi3EEENS1_10collective14CollectiveConvINS1_46MainloopSm90TmaGmmaWarpSpecializedImplicitGemmILS5_0ELi4ELi3EN4cute5tupleIJNSA_1CILi1EEESD_SD_EEENS1_36KernelImplicitTmaWarpSpecializedSm90ELi1EEENSB_IJNSC_ILi64EEENSC_ILi128EEENSB_IJSH_EEEEEENS_10tfloat32_tESL_NSA_8TiledMMAINSA_8MMA_AtomIJNSA_4SM904GMMA30MMA_64x128x8_F32TF32TF32_SS_TNILNSP_7ScaleInE1ELSR_1EEEEEENSA_6LayoutISE_NSB_IJNSC_ILi0EEESV_SV_EEEEENSB_IJNSA_10UnderscoreESY_SY_EEEEENS7_6detail26Sm90ImplicitGemmTileTraitsINSA_20SM90_TMA_LOAD_IM2COLENSA_14ComposedLayoutINSA_7SwizzleILi3ELi4ELi3EEENSA_18smem_ptr_flag_bitsILi32EEENSU_INSB_IJNSB_IJNSC_ILi8EEES19_EEENSB_IJNSC_ILi32EEENSC_ILi2EEEEEENSB_IJSD_NSC_ILi4EEEEEEEEENSB_IJNSB_IJS1B_NSC_ILi512EEEEEENSB_IJSD_NSC_ILi256EEEEEENSB_IJSV_NSC_ILi4096EEEEEEEEEEEEEvEENS12_INSA_13SM90_TMA_LOADENS14_IS16_S18_NSU_INSB_IJNSB_IJS19_NSC_ILi16EEEEEES1D_S1F_EEENSB_IJS1I_S1K_NSB_IJSV_NSC_ILi8192EEEEEEEEEEEEEvEEEENS_8epilogue10collective6detail29Sm90TmaWarpSpecializedAdapterINS23_15DefaultEpilogueISL_NSB_IJNSB_IJllllEEESD_SV_EEES28_NS22_6thread17LinearCombinationISL_Li1EffLNS29_9ScaleType4KindE0ELNS_15FloatRoundStyleE2ESL_EENS_4gemm15EpilogueDefaultEEEEEvvEEEEvNT_6ParamsE --------------------------
	.section	.nv.shared._ZN7cutlass13device_kernelINS_4conv6kernel13ConvUniversalINS1_16ConvProblemShapeILNS1_8OperatorE0ELi3EEENS1_10collective14CollectiveConvINS1_46MainloopSm90TmaGmmaWarpSpecializedImplicitGemmILS5_0ELi4ELi3EN4cute5tupleIJNSA_1CILi1EEESD_SD_EEENS1_36KernelImplicitTmaWarpSpecializedSm90ELi1EEENSB_IJNSC_ILi64EEENSC_ILi128EEENSB_IJSH_EEEEEENS_10tfloat32_tESL_NSA_8TiledMMAINSA_8MMA_AtomIJNSA_4SM904GMMA30MMA_64x128x8_F32TF32TF32_SS_TNILNSP_7ScaleInE1ELSR_1EEEEEENSA_6LayoutISE_NSB_IJNSC_ILi0EEESV_SV_EEEEENSB_IJNSA_10UnderscoreESY_SY_EEEEENS7_6detail26Sm90ImplicitGemmTileTraitsINSA_20SM90_TMA_LOAD_IM2COLENSA_14ComposedLayoutINSA_7SwizzleILi3ELi4ELi3EEENSA_18smem_ptr_flag_bitsILi32EEENSU_INSB_IJNSB_IJNSC_ILi8EEES19_EEENSB_IJNSC_ILi32EEENSC_ILi2EEEEEENSB_IJSD_NSC_ILi4EEEEEEEEENSB_IJNSB_IJS1B_NSC_ILi512EEEEEENSB_IJSD_NSC_ILi256EEEEEENSB_IJSV_NSC_ILi4096EEEEEEEEEEEEEvEENS12_INSA_13SM90_TMA_LOADENS14_IS16_S18_NSU_INSB_IJNSB_IJS19_NSC_ILi16EEEEEES1D_S1F_EEENSB_IJS1I_S1K_NSB_IJSV_NSC_ILi8192EEEEEEEEEEEEEvEEEENS_8epilogue10collective6detail29Sm90TmaWarpSpecializedAdapterINS23_15DefaultEpilogueISL_NSB_IJNSB_IJllllEEESD_SV_EEES28_NS22_6thread17LinearCombinationISL_Li1EffLNS29_9ScaleType4KindE0ELNS_15FloatRoundStyleE2ESL_EENS_4gemm15EpilogueDefaultEEEEEvvEEEEvNT_6ParamsE,"aw",@nobits
	.sectionflags	@""
	.align	16
	.zero		1024


//--------------------- .nv.shared.reserved.0     --------------------------
	.section	.nv.shared.reserved.0,"aw",@nobits
	.weak		__nv_reservedSMEM_offset_0_alias
	.size		__nv_reservedSMEM_offset_0_alias, 0, 0
	.other		__nv_reservedSMEM_offset_0_alias,@"STO_CUDA_RESERVED_SHARED STV_DEFAULT"
__nv_reservedSMEM_offset_0_alias:
	.zero		0


//--------------------- .nv.global                --------------------------
	.section	.nv.global,"aw",@nobits
.nv.global:
	.type		_ZN39_INTERNAL_73a6afae_4_k_cu_38036c23_37254cute1_E,@object
	.size		_ZN39_INTERNAL_73a6afae_4_k_cu_38036c23_37254cute1_E,(_ZN39_INTERNAL_73a6afae_4_k_cu_38036c23_37254cuda3std3__45__cpo6cbeginE - _ZN39_INTERNAL_73a6afae_4_k_cu_38036c23_37254cute1_E)
_ZN39_INTERNAL_73a6afae_4_k_cu_38036c23_37254cute1_E:
	.zero		1
	.type		_ZN39_INTERNAL_73a6afae_4_k_cu_38036c23_37254cuda3std3__45__cpo6cbeginE,@object
	.size		_ZN39_INTERNAL_73a6afae_4_k_cu_38036c23_37254cuda3std3__45__cpo6cbeginE,(_ZN39_INTERNAL_73a6afae_4_k_cu_38036c23_37254cuda3std3__48in_placeE - _ZN39_INTERNAL_73a6afae_4_k_cu_38036c23_37254cuda3std3__45__cpo6cbeginE)
_ZN39_INTERNAL_73a6afae_4_k_cu_38036c23_37254cuda3std3__45__cpo6cbeginE:
	.zero		1
	.type		_ZN39_INTERNAL_73a6afae_4_k_cu_38036c23_37254cuda3std3__48in_placeE,@object
	.size		_ZN39_INTERNAL_73a6afae_4_k_cu_38036c23_37254cuda3std3__48in_placeE,(_ZN39_INTERNAL_73a6afae_4_k_cu_38036c23_37254cuda3std6ranges3__45__cpo9iter_moveE - _ZN39_INTERNAL_73a6afae_4_k_cu_38036c23_37254cuda3std3__48in_placeE)
_ZN39_INTERNAL_73a6afae_4_k_cu_38036c23_37254cuda3std3__48in_placeE:
	.zero		1
	.type		_ZN39_INTERNAL_73a6afae_4_k_cu_38036c23_37254cuda3std6ranges3__45__cpo9iter_moveE,@object
	.size		_ZN39_INTERNAL_73a6afae_4_k_cu_38036c23_37254cuda3std6ranges3__45__cpo9iter_moveE,(_ZN39_INTERNAL_73a6afae_4_k_cu_38036c23_37254cuda3std3__45__cpo5beginE - _ZN39_INTERNAL_73a6afae_4_k_cu_38036c23_37254cuda3std6ranges3__45__cpo9iter_moveE)
_ZN39_INTERNAL_73a6afae_4_k_cu_38036c23_37254cuda3std6ranges3__45__cpo9iter_moveE:
	.zero		1
	.type		_ZN39_INTERNAL_73a6afae_4_k_cu_38036c23_37254cuda3std3__45__cpo5beginE,@object
	.size		_ZN39_INTERNAL_73a6afae_4_k_cu_38036c23_37254cuda3std3__45__cpo5beginE,(_ZN39_INTERNAL_73a6afae_4_k_cu_38036c23_37254cuda3std3__441_GLOBAL__N__73a6afae_4_k_cu_38036c23_37256ignoreE - _ZN39_INTERNAL_73a6afae_4_k_cu_38036c23_37254cuda3std3__45__cpo5beginE)
_ZN39_INTERNAL_73a6afae_4_k_cu_38036c23_37254cuda3std3__45__cpo5beginE:
	.zero		1
	.type		_ZN39_INTERNAL_73a6afae_4_k_cu_38036c23_37254cuda3std3__441_GLOBAL__N__73a6afae_4_k_cu_38036c23_37256ignoreE,@object
	.size		_ZN39_INTERNAL_73a6afae_4_k_cu_38036c23_37254cuda3std3__441_GLOBAL__N__73a6afae_4_k_cu_38036c23_37256ignoreE,(_ZN39_INTERNAL_73a6afae_4_k_cu_38036c23_37254cute7productE - _ZN39_INTERNAL_73a6afae_4_k_cu_38036c23_37254cuda3std3__441_GLOBAL__N__73a6afae_4_k_cu_38036c23_37256ignoreE)
_ZN39_INTERNAL_73a6afae_4_k_cu_38036c23_37254cuda3std3__441_GLOBAL__N__73a6afae_4_k_cu_38036c23_37256ignoreE:
	.zero		1
	.type		_ZN39_INTERNAL_73a6afae_4_k_cu_38036c23_37254cute7productE,@object
	.size		_ZN39_INTERNAL_73a6afae_4_k_cu_38036c23_37254cute7productE,(_ZN39_INTERNAL_73a6afae_4_k_cu_38036c23_37254cuda3std3__45__cpo3endE - _ZN39_INTERNAL_73a6afae_4_k_cu_38036c23_37254cute7productE)
_ZN39_INTERNAL_73a6afae_4_k_cu_38036c23_37254cute7productE:
	.zero		1
	.type		_ZN39_INTERNAL_73a6afae_4_k_cu_38036c23_37254cuda3std3__45__cpo3endE,@object
	.size		_ZN39_INTERNAL_73a6afae_4_k_cu_38036c23_37254cuda3std3__45__cpo3endE,(_ZN39_INTERNAL_73a6afae_4_k_cu_38036c23_37254cuda3std3__419piecewise_constructE - _ZN39_INTERNAL_73a6afae_4_k_cu_38036c23_37254cuda3std3__45__cpo3endE)
_ZN39_INTERNAL_73a6afae_4_k_cu_38036c23_37254cuda3std3__45__cpo3endE:
	.zero		1
	.type		_ZN39_INTERNAL_73a6afae_4_k_cu_38036c23_37254cuda3std3__419piecewise_constructE,@object
	.size		_ZN39_INTERNAL_73a6afae_4_k_cu_38036c23_37254cuda3std3__419piecewise_constructE,(_ZN39_INTERNAL_73a6afae_4_k_cu_38036c23_37254cuda3std3__45__cpo4cendE - _ZN39_INTERNAL_73a6afae_4_k_cu_38036c23_37254cuda3std3__419piecewise_constructE)
_ZN39_INTERNAL_73a6afae_4_k_cu_38036c23_37254cuda3std3__419piecewise_constructE:
	.zero		1
	.type		_ZN39_INTERNAL_73a6afae_4_k_cu_38036c23_37254cuda3std3__45__cpo4cendE,@object
	.size		_ZN39_INTERNAL_73a6afae_4_k_cu_38036c23_37254cuda3std3__45__cpo4cendE,(_ZN39_INTERNAL_73a6afae_4_k_cu_38036c23_37254cuda3std6ranges3__45__cpo4swapE - _ZN39_INTERNAL_73a6afae_4_k_cu_38036c23_37254cuda3std3__45__cpo4cendE)
_ZN39_INTERNAL_73a6afae_4_k_cu_38036c23_37254cuda3std3__45__cpo4cendE:
	.zero		1
	.type		_ZN39_INTERNAL_73a6afae_4_k_cu_38036c23_37254cuda3std6ranges3__45__cpo4swapE,@object
	.size		_ZN39_INTERNAL_73a6afae_4_k_cu_38036c23_37254cuda3std6ranges3__45__cpo4swapE,(.L_7 - _ZN39_INTERNAL_73a6afae_4_k_cu_38036c23_37254cuda3std6ranges3__45__cpo4swapE)
_ZN39_INTERNAL_73a6afae_4_k_cu_38036c23_37254cuda3std6ranges3__45__cpo4swapE:
	.zero		1
.L_7:


//--------------------- .nv.constant0._ZN7cutlass13device_kernelINS_4conv6kernel13ConvUniversalINS1_16ConvProblemShapeILNS1_8OperatorE0ELi3EEENS1_10collective14CollectiveConvINS1_46MainloopSm90TmaGmmaWarpSpecializedImplicitGemmILS5_0ELi4ELi3EN4cute5tupleIJNSA_1CILi1EEESD_SD_EEENS1_36KernelImplicitTmaWarpSpecializedSm90ELi1EEENSB_IJNSC_ILi64EEENSC_ILi128EEENSB_IJSH_EEEEEENS_10tfloat32_tESL_NSA_8TiledMMAINSA_8MMA_AtomIJNSA_4SM904GMMA30MMA_64x128x8_F32TF32TF32_SS_TNILNSP_7ScaleInE1ELSR_1EEEEEENSA_6LayoutISE_NSB_IJNSC_ILi0EEESV_SV_EEEEENSB_IJNSA_10UnderscoreESY_SY_EEEEENS7_6detail26Sm90ImplicitGemmTileTraitsINSA_20SM90_TMA_LOAD_IM2COLENSA_14ComposedLayoutINSA_7SwizzleILi3ELi4ELi3EEENSA_18smem_ptr_flag_bitsILi32EEENSU_INSB_IJNSB_IJNSC_ILi8EEES19_EEENSB_IJNSC_ILi32EEENSC_ILi2EEEEEENSB_IJSD_NSC_ILi4EEEEEEEEENSB_IJNSB_IJS1B_NSC_ILi512EEEEEENSB_IJSD_NSC_ILi256EEEEEENSB_IJSV_NSC_ILi4096EEEEEEEEEEEEEvEENS12_INSA_13SM90_TMA_LOADENS14_IS16_S18_NSU_INSB_IJNSB_IJS19_NSC_ILi16EEEEEES1D_S1F_EEENSB_IJS1I_S1K_NSB_IJSV_NSC_ILi8192EEEEEEEEEEEEEvEEEENS_8epilogue10collective6detail29Sm90TmaWarpSpecializedAdapterINS23_15DefaultEpilogueISL_NSB_IJNSB_IJllllEEESD_SV_EEES28_NS22_6thread17LinearCombinationISL_Li1EffLNS29_9ScaleType4KindE0ELNS_15FloatRoundStyleE2ESL_EENS_4gemm15EpilogueDefaultEEEEEvvEEEEvNT_6ParamsE --------------------------
	.section	.nv.constant0._ZN7cutlass13device_kernelINS_4conv6kernel13ConvUniversalINS1_16ConvProblemShapeILNS1_8OperatorE0ELi3EEENS1_10collective14CollectiveConvINS1_46MainloopSm90TmaGmmaWarpSpecializedImplicitGemmILS5_0ELi4ELi3EN4cute5tupleIJNSA_1CILi1EEESD_SD_EEENS1_36KernelImplicitTmaWarpSpecializedSm90ELi1EEENSB_IJNSC_ILi64EEENSC_ILi128EEENSB_IJSH_EEEEEENS_10tfloat32_tESL_NSA_8TiledMMAINSA_8MMA_AtomIJNSA_4SM904GMMA30MMA_64x128x8_F32TF32TF32_SS_TNILNSP_7ScaleInE1ELSR_1EEEEEENSA_6LayoutISE_NSB_IJNSC_ILi0EEESV_SV_EEEEENSB_IJNSA_10UnderscoreESY_SY_EEEEENS7_6detail26Sm90ImplicitGemmTileTraitsINSA_20SM90_TMA_LOAD_IM2COLENSA_14ComposedLayoutINSA_7SwizzleILi3ELi4ELi3EEENSA_18smem_ptr_flag_bitsILi32EEENSU_INSB_IJNSB_IJNSC_ILi8EEES19_EEENSB_IJNSC_ILi32EEENSC_ILi2EEEEEENSB_IJSD_NSC_ILi4EEEEEEEEENSB_IJNSB_IJS1B_NSC_ILi512EEEEEENSB_IJSD_NSC_ILi256EEEEEENSB_IJSV_NSC_ILi4096EEEEEEEEEEEEEvEENS12_INSA_13SM90_TMA_LOADENS14_IS16_S18_NSU_INSB_IJNSB_IJS19_NSC_ILi16EEEEEES1D_S1F_EEENSB_IJS1I_S1K_NSB_IJSV_NSC_ILi8192EEEEEEEEEEEEEvEEEENS_8epilogue10collective6detail29Sm90TmaWarpSpecializedAdapterINS23_15DefaultEpilogueISL_NSB_IJNSB_IJllllEEESD_SV_EEES28_NS22_6thread17LinearCombinationISL_Li1EffLNS29_9ScaleType4KindE0ELNS_15FloatRoundStyleE2ESL_EENS_4gemm15EpilogueDefaultEEEEEvvEEEEvNT_6ParamsE,"a",@progbits
	.sectionflags	@""
	.align	4
.nv.constant0._ZN7cutlass13device_kernelINS_4conv6kernel13ConvUniversalINS1_16ConvProblemShapeILNS1_8OperatorE0ELi3EEENS1_10collective14CollectiveConvINS1_46MainloopSm90TmaGmmaWarpSpecializedImplicitGemmILS5_0ELi4ELi3EN4cute5tupleIJNSA_1CILi1EEESD_SD_EEENS1_36KernelImplicitTmaWarpSpecializedSm90ELi1EEENSB_IJNSC_ILi64EEENSC_ILi128EEENSB_IJSH_EEEEEENS_10tfloat32_tESL_NSA_8TiledMMAINSA_8MMA_AtomIJNSA_4SM904GMMA30MMA_64x128x8_F32TF32TF32_SS_TNILNSP_7ScaleInE1ELSR_1EEEEEENSA_6LayoutISE_NSB_IJNSC_ILi0EEESV_SV_EEEEENSB_IJNSA_10UnderscoreESY_SY_EEEEENS7_6detail26Sm90ImplicitGemmTileTraitsINSA_20SM90_TMA_LOAD_IM2COLENSA_14ComposedLayoutINSA_7SwizzleILi3ELi4ELi3EEENSA_18smem_ptr_flag_bitsILi32EEENSU_INSB_IJNSB_IJNSC_ILi8EEES19_EEENSB_IJNSC_ILi32EEENSC_ILi2EEEEEENSB_IJSD_NSC_ILi4EEEEEEEEENSB_IJNSB_IJS1B_NSC_ILi512EEEEEENSB_IJSD_NSC_ILi256EEEEEENSB_IJSV_NSC_ILi4096EEEEEEEEEEEEEvEENS12_INSA_13SM90_TMA_LOADENS14_IS16_S18_NSU_INSB_IJNSB_IJS19_NSC_ILi16EEEEEES1D_S1F_EEENSB_IJS1I_S1K_NSB_IJSV_NSC_ILi8192EEEEEEEEEEEEEvEEEENS_8epilogue10collective6detail29Sm90TmaWarpSpecializedAdapterINS23_15DefaultEpilogueISL_NSB_IJNSB_IJllllEEESD_SV_EEES28_NS22_6thread17LinearCombinationISL_Li1EffLNS29_9ScaleType4KindE0ELNS_15FloatRoundStyleE2ESL_EENS_4gemm15EpilogueDefaultEEEEEvvEEEEvNT_6ParamsE:
	.zero		1664


//--------------------- SYMBOLS --------------------------

	.type		.nv.reservedSmem.offset0,@object
	.size		.nv.reservedSmem.offset0,0x4
